	.target	sm_100a

	.elftype	@"ET_EXEC"


//--------------------- .note.nv.tkinfo           --------------------------
	.section	.note.nv.tkinfo,"",@"SHT_NOTE"
	.sectionflags	@"SHF_NOTE_NV_TKINFO"
	.tkinfo
        /*0018*/ 	.word	0x00000081
        /*0030*/ 	.string	""
        /*0030*/ 	.string	"ptxas-blackwell"
        /*0030*/ 	.string	"Cuda compilation tools, release 12.9, V12.9.86"
        /*0030*/ 	.string	"Build cuda_12.9.r12.9/compiler.36037853_0"
        /*0030*/ 	.string	"-v  -suppress-debug-info  -lineinfo  -arch sm_100a "



//--------------------- .note.nv.cuver            --------------------------
	.section	.note.nv.cuver,"",@"SHT_NOTE"
	.sectionflags	@"SHF_NOTE_NV_CUVER"
        /*0018*/ 	.short	0x0001
        /*001a*/ 	.short	0x0064
        /*001c*/ 	.short	0x0001
        /*001e*/ 	.short	0x0000
        /*0020*/ 	.short	0x0001
        /*0022*/ 	.short	0x0000


//--------------------- .nv.info                  --------------------------
	.section	.nv.info,"",@"SHT_CUDA_INFO"
	.align	4


	//----- nvinfo : EIATTR_REGCOUNT
	.align		4
        /*0000*/ 	.byte	0x04, 0x2f
        /*0002*/ 	.short	(.L_4 - .L_3)
	.align		4
.L_3:
        /*0004*/ 	.word	index@(gluon_tcgen05)
        /*0008*/ 	.word	0x000000aa


	//----- nvinfo : EIATTR_FRAME_SIZE
	.align		4
.L_4:
        /*000c*/ 	.byte	0x04, 0x11
        /*000e*/ 	.short	(.L_6 - .L_5)
	.align		4
.L_5:
        /*0010*/ 	.word	index@($__internal_2_$__cuda_sm10x_tcgen05_guardrail_trap_unallocated_columns_being_dealloced)
        /*0014*/ 	.word	0x00000000


	//----- nvinfo : EIATTR_FRAME_SIZE
	.align		4
.L_6:
        /*0018*/ 	.byte	0x04, 0x11
        /*001a*/ 	.short	(.L_8 - .L_7)
	.align		4
.L_7:
        /*001c*/ 	.word	index@($__internal_1_$__cuda_sm10x_tcgen05_guardrail_trap_phase_invalid_during_alloc)
        /*0020*/ 	.word	0x00000000


	//----- nvinfo : EIATTR_FRAME_SIZE
	.align		4
.L_8:
        /*0024*/ 	.byte	0x04, 0x11
        /*0026*/ 	.short	(.L_10 - .L_9)
	.align		4
.L_9:
        /*0028*/ 	.word	index@($__internal_0_$__cuda_sm10x_tcgen05_guardrail_trap_col_being_dealloced_not_returned_by_alloc)
        /*002c*/ 	.word	0x00000000


	//----- nvinfo : EIATTR_FRAME_SIZE
	.align		4
.L_10:
        /*0030*/ 	.byte	0x04, 0x11
        /*0032*/ 	.short	(.L_12 - .L_11)
	.align		4
.L_11:
        /*0034*/ 	.word	index@(gluon_tcgen05)
        /*0038*/ 	.word	0x00000000


	//----- nvinfo : EIATTR_MIN_STACK_SIZE
	.align		4
.L_12:
        /*003c*/ 	.byte	0x04, 0x12
        /*003e*/ 	.short	(.L_14 - .L_13)
	.align		4
.L_13:
        /*0040*/ 	.word	index@(gluon_tcgen05)
        /*0044*/ 	.word	0x00000000
.L_14:


//--------------------- .nv.info.gluon_tcgen05    --------------------------
	.section	.nv.info.gluon_tcgen05,"",@"SHT_CUDA_INFO"
	.sectionflags	@""
	.align	4


	//----- nvinfo : EIATTR_CUDA_API_VERSION
	.align		4
        /*0000*/ 	.byte	0x04, 0x37
        /*0002*/ 	.short	(.L_16 - .L_15)
.L_15:
        /*0004*/ 	.word	0x00000081


	//----- nvinfo : EIATTR_KPARAM_INFO
	.align		4
.L_16:
        /*0008*/ 	.byte	0x04, 0x17
        /*000a*/ 	.short	(.L_18 - .L_17)
.L_17:
        /*000c*/ 	.word	0x00000000
        /*0010*/ 	.short	0x000a
        /*0012*/ 	.short	0x0048
        /*0014*/ 	.byte	0x00, 0xf4, 0x21, 0x00


	//----- nvinfo : EIATTR_KPARAM_INFO
	.align		4
.L_18:
        /*0018*/ 	.byte	0x04, 0x17
        /*001a*/ 	.short	(.L_20 - .L_19)
.L_19:
        /*001c*/ 	.word	0x00000000
        /*0020*/ 	.short	0x0009
        /*0022*/ 	.short	0x0040
        /*0024*/ 	.byte	0x00, 0xf4, 0x21, 0x00


	//----- nvinfo : EIATTR_KPARAM_INFO
	.align		4
.L_20:
        /*0028*/ 	.byte	0x04, 0x17
        /*002a*/ 	.short	(.L_22 - .L_21)
.L_21:
        /*002c*/ 	.word	0x00000000
        /*0030*/ 	.short	0x0008
        /*0032*/ 	.short	0x0038
        /*0034*/ 	.byte	0x00, 0xf0, 0x21, 0x00


	//----- nvinfo : EIATTR_KPARAM_INFO
	.align		4
.L_22:
        /*0038*/ 	.byte	0x04, 0x17
        /*003a*/ 	.short	(.L_24 - .L_23)
.L_23:
        /*003c*/ 	.word	0x00000000
        /*0040*/ 	.short	0x0007
        /*0042*/ 	.short	0x0030
        /*0044*/ 	.byte	0x00, 0xf0, 0x21, 0x00


	//----- nvinfo : EIATTR_KPARAM_INFO
	.align		4
.L_24:
        /*0048*/ 	.byte	0x04, 0x17
        /*004a*/ 	.short	(.L_26 - .L_25)
.L_25:
        /*004c*/ 	.word	0x00000000
        /*0050*/ 	.short	0x0006
        /*0052*/ 	.short	0x0028
        /*0054*/ 	.byte	0x00, 0xf0, 0x21, 0x00


	//----- nvinfo : EIATTR_KPARAM_INFO
	.align		4
.L_26:
        /*0058*/ 	.byte	0x04, 0x17
        /*005a*/ 	.short	(.L_28 - .L_27)
.L_27:
        /*005c*/ 	.word	0x00000000
        /*0060*/ 	.short	0x0005
        /*0062*/ 	.short	0x0020
        /*0064*/ 	.byte	0x00, 0xf0, 0x11, 0x00


	//----- nvinfo : EIATTR_KPARAM_INFO
	.align		4
.L_28:
        /*0068*/ 	.byte	0x04, 0x17
        /*006a*/ 	.short	(.L_30 - .L_29)
.L_29:
        /*006c*/ 	.word	0x00000000
        /*0070*/ 	.short	0x0004
        /*0072*/ 	.short	0x001c
        /*0074*/ 	.byte	0x00, 0xf0, 0x11, 0x00


	//----- nvinfo : EIATTR_KPARAM_INFO
	.align		4
.L_30:
        /*0078*/ 	.byte	0x04, 0x17
        /*007a*/ 	.short	(.L_32 - .L_31)
.L_31:
        /*007c*/ 	.word	0x00000000
        /*0080*/ 	.short	0x0003
        /*0082*/ 	.short	0x0018
        /*0084*/ 	.byte	0x00, 0xf0, 0x11, 0x00


	//----- nvinfo : EIATTR_KPARAM_INFO
	.align		4
.L_32:
        /*0088*/ 	.byte	0x04, 0x17
        /*008a*/ 	.short	(.L_34 - .L_33)
.L_33:
        /*008c*/ 	.word	0x00000000
        /*0090*/ 	.short	0x0002
        /*0092*/ 	.short	0x0010
        /*0094*/ 	.byte	0x00, 0xf4, 0x21, 0x00


	//----- nvinfo : EIATTR_KPARAM_INFO
	.align		4
.L_34:
        /*0098*/ 	.byte	0x04, 0x17
        /*009a*/ 	.short	(.L_36 - .L_35)
.L_35:
        /*009c*/ 	.word	0x00000000
        /*00a0*/ 	.short	0x0001
        /*00a2*/ 	.short	0x0008
        /*00a4*/ 	.byte	0x00, 0xf4, 0x21, 0x00


	//----- nvinfo : EIATTR_KPARAM_INFO
	.align		4
.L_36:
        /*00a8*/ 	.byte	0x04, 0x17
        /*00aa*/ 	.short	(.L_38 - .L_37)
.L_37:
        /*00ac*/ 	.word	0x00000000
        /*00b0*/ 	.short	0x0000
        /*00b2*/ 	.short	0x0000
        /*00b4*/ 	.byte	0x00, 0xf4, 0x21, 0x00


	//----- nvinfo : EIATTR_AT_ENTRY_FRAGMENTS
	.align		4
.L_38:
        /*00b8*/ 	.byte	0x04, 0x4f
        /*00ba*/ 	.short	(.L_40 - .L_39)


	//   ....[0]....
.L_39:
        /*00bc*/ 	.word	0x00000004


	//----- nvinfo : EIATTR_RESERVED_SMEM_USED
	.align		4
.L_40:
        /*00c0*/ 	.byte	0x01, 0x41
	.zero		2


	//----- nvinfo : EIATTR_SPARSE_MMA_MASK
	.align		4
        /*00c4*/ 	.byte	0x03, 0x50
        /*00c6*/ 	.short	0x0000


	//----- nvinfo : EIATTR_TCGEN05_1CTA_USED
	.align		4
        /*00c8*/ 	.byte	0x01, 0x51
	.zero		2


	//----- nvinfo : EIATTR_MAXREG_COUNT
	.align		4
        /*00cc*/ 	.byte	0x03, 0x1b
        /*00ce*/ 	.short	0x00ff


	//----- nvinfo : EIATTR_NUM_BARRIERS
	.align		4
        /*00d0*/ 	.byte	0x02, 0x4c
        /*00d2*/ 	.byte	0x01
	.zero		1


	//----- nvinfo : EIATTR_INT_WARP_WIDE_INSTR_OFFSETS
	.align		4
        /*00d4*/ 	.byte	0x04, 0x31
        /*00d6*/ 	.short	(.L_42 - .L_41)


	//   ....[0]....
.L_41:
        /*00d8*/ 	.word	0x00001740


	//   ....[1]....
        /*00dc*/ 	.word	0x00001760


	//   ....[2]....
        /*00e0*/ 	.word	0x000017e0


	//   ....[3]....
        /*00e4*/ 	.word	0x000018f0


	//   ....[4]....
        /*00e8*/ 	.word	0x00001b70


	//   ....[5]....
        /*00ec*/ 	.word	0x00001b80


	//   ....[6]....
        /*00f0*/ 	.word	0x00001cd0


	//   ....[7]....
        /*00f4*/ 	.word	0x00001d10


	//   ....[8]....
        /*00f8*/ 	.word	0x00001e60


	//   ....[9]....
        /*00fc*/ 	.word	0x00001e70


	//   ....[10]....
        /*0100*/ 	.word	0x00002d00


	//   ....[11]....
        /*0104*/ 	.word	0x00002d50


	//----- nvinfo : EIATTR_COOP_GROUP_MASK_REGIDS
	.align		4
.L_42:
        /*0108*/ 	.byte	0x04, 0x29
        /*010a*/ 	.short	(.L_44 - .L_43)


	//   ....[0]....
.L_43:
        /*010c*/ 	.word	0xffffffff


	//   ....[1]....
        /*0110*/ 	.word	0xffffffff


	//   ....[2]....
        /*0114*/ 	.word	0xffffffff


	//   ....[3]....
        /*0118*/ 	.word	0xffffffff


	//   ....[4]....
        /*011c*/ 	.word	0xffffffff


	//   ....[5]....
        /*0120*/ 	.word	0xffffffff


	//   ....[6]....
        /*0124*/ 	.word	0xffffffff


	//   ....[7]....
        /*0128*/ 	.word	0xffffffff


	//   ....[8]....
        /*012c*/ 	.word	0xffffffff


	//   ....[9]....
        /*0130*/ 	.word	0xffffffff


	//----- nvinfo : EIATTR_COOP_GROUP_INSTR_OFFSETS
	.align		4
.L_44:
        /*0134*/ 	.byte	0x04, 0x28
        /*0136*/ 	.short	(.L_46 - .L_45)


	//   ....[0]....
.L_45:
        /*0138*/ 	.word	0x00000050


	//   ....[1]....
        /*013c*/ 	.word	0x00000310


	//   ....[2]....
        /*0140*/ 	.word	0x00000500


	//   ....[3]....
        /*0144*/ 	.word	0x000009c0


	//   ....[4]....
        /*0148*/ 	.word	0x00000b00


	//   ....[5]....
        /*014c*/ 	.word	0x00000fb0


	//   ....[6]....
        /*0150*/ 	.word	0x000010f0


	//   ....[7]....
        /*0154*/ 	.word	0x000015e0


	//   ....[8]....
        /*0158*/ 	.word	0x00002b90


	//   ....[9]....
        /*015c*/ 	.word	0x00002e00


	//----- nvinfo : EIATTR_VRC_CTA_INIT_COUNT
	.align		4
.L_46:
        /*0160*/ 	.byte	0x02, 0x4a
        /*0162*/ 	.byte	0x80
	.zero		1


	//----- nvinfo : EIATTR_MBARRIER_INSTR_OFFSETS
	.align		4
        /*0164*/ 	.byte	0x04, 0x39
        /*0166*/ 	.short	(.L_48 - .L_47)


	//   ....[0]....
.L_47:
        /*0168*/ 	.word	0x00001800
        /*016c*/ 	.word	0x000000ff
        /*0170*/ 	.word	0x00006000
        /*0174*/ 	.short	0x0100
        /*0176*/ 	.byte	0x0c
	.zero		1


	//   ....[1]....
        /*0178*/ 	.word	0x00001810
        /*017c*/ 	.word	0x000000ff
        /*0180*/ 	.word	0x00006010
        /*0184*/ 	.short	0x0100
        /*0186*/ 	.byte	0x0c
	.zero		1


	//   ....[2]....
        /*0188*/ 	.word	0x00001a90
        /*018c*/ 	.word	0x000000ff
        /*0190*/ 	.word	0x00006000
        /*0194*/ 	.short	0x010a
        /*0196*/ 	.byte	0x0c
	.zero		1


	//   ....[3]....
        /*0198*/ 	.word	0x00001bd0
        /*019c*/ 	.word	0x000000ff
        /*01a0*/ 	.word	0x00006010
        /*01a4*/ 	.short	0x010a
        /*01a6*/ 	.byte	0x0c
	.zero		1


	//   ....[4]....
        /*01a8*/ 	.word	0x00001da0
        /*01ac*/ 	.word	0x000000ff
        /*01b0*/ 	.word	0x00006000
        /*01b4*/ 	.short	0x010a
        /*01b6*/ 	.byte	0x0c
	.zero		1


	//   ....[5]....
        /*01b8*/ 	.word	0x00001eb0
        /*01bc*/ 	.word	0x000000ff
        /*01c0*/ 	.word	0x00006010
        /*01c4*/ 	.short	0x010a
        /*01c6*/ 	.byte	0x0c
	.zero		1


	//   ....[6]....
        /*01c8*/ 	.word	0x00001f40
        /*01cc*/ 	.word	0x000000ff
        /*01d0*/ 	.word	0x00006000
        /*01d4*/ 	.short	0x0108
        /*01d6*/ 	.byte	0x0c
	.zero		1


	//   ....[7]....
        /*01d8*/ 	.word	0x00001f50
        /*01dc*/ 	.word	0x000000ff
        /*01e0*/ 	.word	0x00006010
        /*01e4*/ 	.short	0x0108
        /*01e6*/ 	.byte	0x0c
	.zero		1


	//   ....[8]....
        /*01e8*/ 	.word	0x00002e20
        /*01ec*/ 	.word	0x000000ff
        /*01f0*/ 	.word	0x00006000
        /*01f4*/ 	.short	0x010a
        /*01f6*/ 	.byte	0x0c
	.zero		1


	//   ....[9]....
        /*01f8*/ 	.word	0x00002e50
        /*01fc*/ 	.word	0x000000ff
        /*0200*/ 	.word	0x00006010
        /*0204*/ 	.short	0x010a
        /*0206*/ 	.byte	0x0c
	.zero		1


	//   ....[10]....
        /*0208*/ 	.word	0x00002e80
        /*020c*/ 	.word	0x000000ff
        /*0210*/ 	.word	0x00006000
        /*0214*/ 	.short	0x010a
        /*0216*/ 	.byte	0x0c
	.zero		1


	//   ....[11]....
        /*0218*/ 	.word	0x00002eb0
        /*021c*/ 	.word	0x000000ff
        /*0220*/ 	.word	0x00006010
        /*0224*/ 	.short	0x010a
        /*0226*/ 	.byte	0x0c
	.zero		1


	//----- nvinfo : EIATTR_NUM_MBARRIERS
	.align		4
.L_48:
        /*0228*/ 	.byte	0x03, 0x38
        /*022a*/ 	.short	0x0002


	//----- nvinfo : EIATTR_EXIT_INSTR_OFFSETS
	.align		4
        /*022c*/ 	.byte	0x04, 0x1c
        /*022e*/ 	.short	(.L_50 - .L_49)


	//   ....[0]....
.L_49:
        /*0230*/ 	.word	0x00002e10


	//----- nvinfo : EIATTR_REQNTID
	.align		4
.L_50:
        /*0234*/ 	.byte	0x04, 0x10
        /*0236*/ 	.short	(.L_52 - .L_51)
.L_51:
        /*0238*/ 	.word	0x00000080
        /*023c*/ 	.word	0x00000001
        /*0240*/ 	.word	0x00000001


	//----- nvinfo : EIATTR_CRS_STACK_SIZE
	.align		4
.L_52:
        /*0244*/ 	.byte	0x04, 0x1e
        /*0246*/ 	.short	(.L_54 - .L_53)
.L_53:
        /*0248*/ 	.word	0x00000000


	//----- nvinfo : EIATTR_CBANK_PARAM_SIZE
	.align		4
.L_54:
        /*024c*/ 	.byte	0x03, 0x19
        /*024e*/ 	.short	0x0050


	//----- nvinfo : EIATTR_PARAM_CBANK
	.align		4
        /*0250*/ 	.byte	0x04, 0x0a
        /*0252*/ 	.short	(.L_56 - .L_55)
	.align		4
.L_55:
        /*0254*/ 	.word	index@(.nv.constant0.gluon_tcgen05)
        /*0258*/ 	.short	0x0380
        /*025a*/ 	.short	0x0050


	//----- nvinfo : EIATTR_SW_WAR
	.align		4
.L_56:
        /*025c*/ 	.byte	0x04, 0x36
        /*025e*/ 	.short	(.L_58 - .L_57)
.L_57:
        /*0260*/ 	.word	0x00000008
.L_58:


//--------------------- .nv.compat                --------------------------
	.section	.nv.compat,"",@"SHT_CUDA_COMPAT_INFO"
	.align	4
        /*0000*/ 	.byte	0x02, 0x02, 0x02, 0x00, 0x02, 0x05, 0x05, 0x00, 0x02, 0x03, 0x03, 0x00, 0x02, 0x06, 0x01, 0x00


//--------------------- .nv.callgraph             --------------------------
	.section	.nv.callgraph,"",@"SHT_CUDA_CALLGRAPH"
	.align	4
	.sectionentsize	8
	.align		4
        /*0000*/ 	.word	0x00000000
	.align		4
        /*0004*/ 	.word	0xffffffff
	.align		4
        /*0008*/ 	.word	0x00000000
	.align		4
        /*000c*/ 	.word	0xfffffffe
	.align		4
        /*0010*/ 	.word	0x00000000
	.align		4
        /*0014*/ 	.word	0xfffffffd
	.align		4
        /*0018*/ 	.word	0x00000000
	.align		4
        /*001c*/ 	.word	0xfffffffc


//--------------------- .text.gluon_tcgen05       --------------------------
	.section	.text.gluon_tcgen05,"ax",@progbits
	.align	128
        .global         gluon_tcgen05
        .type           gluon_tcgen05,@function
        .size           gluon_tcgen05,(.L_x_73 - gluon_tcgen05)
        .other          gluon_tcgen05,@"STO_CUDA_ENTRY STV_DEFAULT"
gluon_tcgen05:
.text.gluon_tcgen05:
[----:B------:R-:W1:Y:S01]  /*0000*/  LDC R1, c[0x0][0x37c] ;  /* 0x0000df00ff017b82 */ /* 0x000e620000000800 */
[----:B------:R-:W2:Y:S02]  /*0010*/  S2R R0, SR_TID.X ;  /* 0x0000000000007919 */ /* 0x000ea40000002100 */
[----:B--2---:R-:W-:-:S13]  /*0020*/  ISETP.GE.U32.AND P1, PT, R0, 0x20, PT ;  /* 0x000000200000780c */ /* 0x004fda0003f26070 */
[----:B------:R-:W-:Y:S05]  /*0030*/  @P1 BRA `(.L_x_0) ;  /* 0x0000000000b81947 */ /* 0x000fea0003800000 */
[----:B------:R-:W2:Y:S01]  /*0040*/  S2UR UR6, SR_CgaCtaId ;  /* 0x00000000000679c3 */ /* 0x000ea20000008800 */
[----:B------:R-:W-:Y:S01]  /*0050*/  NOP ;  /* 0x0000000000007918 */ /* 0x000fe20000000000 */
[----:B------:R-:W-:Y:S02]  /*0060*/  UMOV UR4, 0x40 ;  /* 0x0000004000047882 */ /* 0x000fe40000000000 */
[----:B--2---:R-:W-:-:S09]  /*0070*/  ULEA UR4, UR6, UR4, 0x18 ;  /* 0x0000000406047291 */ /* 0x004fd2000f8ec0ff */
[----:B------:R-:W2:Y:S01]  /*0080*/  LDS.U8 R2, [UR4] ;  /* 0x00000004ff027984 */ /* 0x000ea20008000000 */
[----:B------:R-:W-:Y:S02]  /*0090*/  UMOV UR4, 0x400 ;  /* 0x0000040000047882 */ /* 0x000fe40000000000 */
[----:B------:R-:W-:Y:S01]  /*00a0*/  ULEA UR4, UR6, UR4, 0x18 ;  /* 0x0000000406047291 */ /* 0x000fe2000f8ec0ff */
[----:B--2---:R-:W-:-:S13]  /*00b0*/  ISETP.NE.AND P0, PT, R2, RZ, PT ;  /* 0x000000ff0200720c */ /* 0x004fda0003f05270 */
[----:B------:R-:W-:Y:S05]  /*00c0*/  @P0 BRA `(.L_x_1) ;  /* 0x00000000007c0947 */ /* 0x000fea0003800000 */
[----:B------:R-:W-:-:S13]  /*00d0*/  ELECT P0, URZ, PT ;  /* 0x0000000000ff782f */ /* 0x000fda0003800000 */
[----:B------:R-:W-:Y:S05]  /*00e0*/  @!P0 BRA `(.L_x_2) ;  /* 0x0000000000848947 */ /* 0x000fea0003800000 */
[----:B------:R-:W-:Y:S01]  /*00f0*/  UMOV UR5, 0x8 ;  /* 0x0000000800057882 */ /* 0x000fe20000000000 */
[----:B------:R-:W-:Y:S02]  /*0100*/  IMAD.MOV.U32 R5, RZ, RZ, 0x1 ;  /* 0x00000001ff057424 */ /* 0x000fe400078e00ff */
[----:B------:R-:W-:Y:S02]  /*0110*/  IMAD.MOV.U32 R3, RZ, RZ, 0xff ;  /* 0x000000ffff037424 */ /* 0x000fe400078e00ff */
[----:B------:R-:W-:Y:S04]  /*0120*/  DEPBAR.LE SB2, 0x36 ;  /* 0x0000ad800000791a */ /* 0x000fe80000000000 */
[----:B------:R-:W2:Y:S02]  /*0130*/  UTCATOMSWS.FIND_AND_SET.ALIGN UP0, UR5, UR5 ;  /* 0x00000005000575e3 */ /* 0x000ea40008000800 */
[----:B--2---:R-:W-:-:S04]  /*0140*/  PLOP3.LUT P0, PT, PT, PT, UP0, 0x80, 0x8 ;  /* 0x000000000008781c */ /* 0x004fc80003f0f008 */
[----:B------:R-:W-:-:S04]  /*0150*/  SEL R2, RZ, 0xffffffff, !P0 ;  /* 0xffffffffff027807 */ /* 0x000fc80004000000 */
[----:B------:R-:W-:Y:S01]  /*0160*/  ISETP.NE.AND P0, PT, R2, RZ, PT ;  /* 0x000000ff0200720c */ /* 0x000fe20003f05270 */
[----:B------:R-:W-:-:S12]  /*0170*/  IMAD.U32 R2, RZ, RZ, UR5 ;  /* 0x00000005ff027e24 */ /* 0x000fd8000f8e00ff */
[----:B------:R-:W-:Y:S05]  /*0180*/  @P0 BRA `(.L_x_3) ;  /* 0x0000000000240947 */ /* 0x000fea0003800000 */
.L_x_4:
[----:B------:R-:W-:Y:S05]  /*0190*/  NANOSLEEP 0x64 ;  /* 0x000000640000795d */ /* 0x000fea0003800000 */
[----:B------:R-:W-:-:S05]  /*01a0*/  UMOV UR5, 0x8 ;  /* 0x0000000800057882 */ /* 0x000fca0000000000 */
[----:B------:R-:W-:Y:S04]  /*01b0*/  DEPBAR.LE SB2, 0x36 ;  /* 0x0000ad800000791a */ /* 0x000fe80000000000 */
[----:B------:R-:W2:Y:S02]  /*01c0*/  UTCATOMSWS.FIND_AND_SET.ALIGN UP0, UR5, UR5 ;  /* 0x00000005000575e3 */ /* 0x000ea40008000800 */
[----:B--2---:R-:W-:-:S04]  /*01d0*/  PLOP3.LUT P0, PT, PT, PT, UP0, 0x80, 0x8 ;  /* 0x000000000008781c */ /* 0x004fc80003f0f008 */
[----:B------:R-:W-:-:S04]  /*01e0*/  SEL R2, RZ, 0xffffffff, !P0 ;  /* 0xffffffffff027807 */ /* 0x000fc80004000000 */
[----:B------:R-:W-:Y:S01]  /*01f0*/  ISETP.NE.AND P0, PT, R2, RZ, PT ;  /* 0x000000ff0200720c */ /* 0x000fe20003f05270 */
[----:B------:R-:W-:-:S12]  /*0200*/  IMAD.U32 R2, RZ, RZ, UR5 ;  /* 0x00000005ff027e24 */ /* 0x000fd8000f8e00ff */
[----:B------:R-:W-:Y:S05]  /*0210*/  @!P0 BRA `(.L_x_4) ;  /* 0xfffffffc00dc8947 */ /* 0x000fea000383ffff */
.L_x_3:
[C---:B------:R-:W-:Y:S01]  /*0220*/  VIADD R4, R2.reuse, 0x10 ;  /* 0x0000001002047836 */ /* 0x040fe20000000000 */
[----:B------:R-:W-:Y:S01]  /*0230*/  UMOV UR5, 0x50 ;  /* 0x0000005000057882 */ /* 0x000fe20000000000 */
[----:B------:R-:W-:Y:S01]  /*0240*/  SHF.L.U32 R3, R3, R2, RZ ;  /* 0x0000000203037219 */ /* 0x000fe200000006ff */
[----:B------:R-:W-:Y:S01]  /*0250*/  ULEA UR5, UR6, UR5, 0x18 ;  /* 0x0000000506057291 */ /* 0x000fe2000f8ec0ff */
[----:B------:R-:W-:Y:S01]  /*0260*/  IMAD.SHL.U32 R2, R2, 0x20, RZ ;  /* 0x0000002002027824 */ /* 0x000fe200078e00ff */
[----:B------:R-:W-:-:S04]  /*0270*/  SHF.L.U32 R4, R5, R4, RZ ;  /* 0x0000000405047219 */ /* 0x000fc800000006ff */
[----:B------:R-:W-:-:S05]  /*0280*/  LOP3.LUT R3, R4, R3, RZ, 0xfc, !PT ;  /* 0x0000000304037212 */ /* 0x000fca00078efcff */
[----:B------:R2:W-:Y:S04]  /*0290*/  ATOMS.OR RZ, [UR5], R3 ;  /* 0x00000003ffff798c */ /* 0x0005e8000b000005 */
[----:B------:R2:W-:Y:S01]  /*02a0*/  STS [UR4], R2 ;  /* 0x00000002ff007988 */ /* 0x0005e20008000804 */
[----:B------:R-:W-:Y:S05]  /*02b0*/  BRA `(.L_x_2) ;  /* 0x0000000000107947 */ /* 0x000fea0003800000 */
.L_x_1:
[----:B------:R-:W-:Y:S01]  /*02c0*/  IMAD.MOV.U32 R3, RZ, RZ, -0x1 ;  /* 0xffffffffff037424 */ /* 0x000fe200078e00ff */
[----:B------:R-:W-:-:S04]  /*02d0*/  MOV R2, 0x300 ;  /* 0x0000030000027802 */ /* 0x000fc80000000f00 */
[----:B------:R2:W-:Y:S03]  /*02e0*/  STS [UR4], R3 ;  /* 0x00000003ff007988 */ /* 0x0005e60008000804 */
[----:B-12---:R-:W-:Y:S05]  /*02f0*/  CALL.REL.NOINC `($__internal_1_$__cuda_sm10x_tcgen05_guardrail_trap_phase_invalid_during_alloc) ;  /* 0x0000002c00047944 */ /* 0x006fea0003c00000 */
.L_x_2:
[----:B------:R-:W-:Y:S05]  /*0300*/  WARPSYNC.ALL ;  /* 0x0000000000007948 */ /* 0x000fea0003800000 */
[----:B------:R-:W-:Y:S01]  /*0310*/  NOP ;  /* 0x0000000000007918 */ /* 0x000fe20000000000 */
.L_x_0:
[----:B------:R-:W3:Y:S08]  /*0320*/  S2UR UR4, SR_CgaCtaId ;  /* 0x00000000000479c3 */ /* 0x000ef00000008800 */
[----:B------:R-:W-:Y:S01]  /*0330*/  BAR.SYNC.DEFER_BLOCKING 0x0 ;  /* 0x0000000000007b1d */ /* 0x000fe20000010000 */
[----:B------:R-:W-:-:S05]  /*0340*/  LOP3.LUT R10, R0, 0x7f, RZ, 0xc0, !PT ;  /* 0x0000007f000a7812 */ /* 0x000fca00078ec0ff */
[----:B------:R-:W-:Y:S02]  /*0350*/  UMOV UR12, 0x400 ;  /* 0x00000400000c7882 */ /* 0x000fe40000000000 */
[----:B------:R-:W4:Y:S08]  /*0360*/  LDC R4, c[0x0][0x398] ;  /* 0x0000e600ff047b82 */ /* 0x000f300000000800 */
[----:B------:R-:W5:Y:S01]  /*0370*/  LDC R13, c[0x0][0x3a0] ;  /* 0x0000e800ff0d7b82 */ /* 0x000f620000000800 */
[----:B---3--:R-:W-:-:S07]  /*0380*/  ULEA UR12, UR4, UR12, 0x18 ;  /* 0x0000000c040c7291 */ /* 0x008fce000f8ec0ff */
[----:B------:R-:W3:Y:S02]  /*0390*/  S2UR UR6, SR_CTAID.Y ;  /* 0x00000000000679c3 */ /* 0x000ee40000002600 */
[----:B--2---:R-:W2:Y:S06]  /*03a0*/  LDS R3, [UR12] ;  /* 0x0000000cff037984 */ /* 0x004eac0008000800 */
[----:B------:R-:W-:Y:S06]  /*03b0*/  BAR.SYNC.DEFER_BLOCKING 0x0 ;  /* 0x0000000000007b1d */ /* 0x000fec0000010000 */
[----:B------:R-:W-:Y:S05]  /*03c0*/  @P1 BRA `(.L_x_5) ;  /* 0x0000000000181947 */ /* 0x000fea0003800000 */
[----:B------:R-:W-:Y:S01]  /*03d0*/  ELECT P0, URZ, PT ;  /* 0x0000000000ff782f */ /* 0x000fe20003800000 */
[----:B------:R-:W-:Y:S01]  /*03e0*/  IMAD.MOV.U32 R2, RZ, RZ, 0x1 ;  /* 0x00000001ff027424 */ /* 0x000fe200078e00ff */
[----:B------:R-:W-:Y:S01]  /*03f0*/  UMOV UR5, 0x40 ;  /* 0x0000004000057882 */ /* 0x000fe20000000000 */
[----:B------:R-:W-:Y:S01]  /*0400*/  UVIRTCOUNT.DEALLOC.SMPOOL 0x80 ;  /* 0x000000800000784c */ /* 0x000fe20000000000 */
[----:B------:R-:W-:-:S09]  /*0410*/  ULEA UR5, UR4, UR5, 0x18 ;  /* 0x0000000504057291 */ /* 0x000fd2000f8ec0ff */
[----:B------:R5:W-:Y:S03]  /*0420*/  @P0 STS.U8 [UR5], R2 ;  /* 0x00000002ff000988 */ /* 0x000be60008000005 */
.L_x_5:
[----:B------:R-:W5:Y:S01]  /*0430*/  S2UR UR4, SR_CTAID.Z ;  /* 0x00000000000479c3 */ /* 0x000f620000002700 */
[----:B------:R-:W4:Y:S01]  /*0440*/  LDCU UR5, c[0x0][0x370] ;  /* 0x00006e00ff0577ac */ /* 0x000f220008000800 */
[----:B------:R-:W-:Y:S01]  /*0450*/  ISETP.GE.U32.AND P0, PT, R10, 0x20, PT ;  /* 0x000000200a00780c */ /* 0x000fe20003f06070 */
[----:B----4-:R-:W-:Y:S01]  /*0460*/  VIADD R4, R4, 0xffffffff ;  /* 0xffffffff04047836 */ /* 0x010fe20000000000 */
[C---:B------:R-:W-:Y:S01]  /*0470*/  ISETP.NE.U32.AND P2, PT, R10.reuse, RZ, PT ;  /* 0x000000ff0a00720c */ /* 0x040fe20003f45070 */
[----:B------:R-:W5:Y:S01]  /*0480*/  LDCU UR7, c[0x0][0x374] ;  /* 0x00006e80ff0777ac */ /* 0x000f620008000800 */
[----:B------:R-:W-:Y:S01]  /*0490*/  LEA R11, R10, UR12, 0x2 ;  /* 0x0000000c0a0b7c11 */ /* 0x000fe2000f8e10ff */
[----:B-----5:R-:W-:Y:S01]  /*04a0*/  VIADD R12, R13, 0xffffffff ;  /* 0xffffffff0d0c7836 */ /* 0x020fe20000000000 */
[----:B------:R-:W4:Y:S01]  /*04b0*/  S2UR UR13, SR_CTAID.X ;  /* 0x00000000000d79c3 */ /* 0x000f220000002500 */
[----:B------:R-:W5:Y:S01]  /*04c0*/  LDCU.64 UR14, c[0x0][0x3c0] ;  /* 0x00007800ff0e77ac */ /* 0x000f620008000a00 */
[----:B--2---:R-:W-:Y:S01]  /*04d0*/  R2UR UR32, R3 ;  /* 0x00000000032072ca */ /* 0x004fe200000e0000 */
[----:B------:R-:W-:Y:S04]  /*04e0*/  BSSY.RECONVERGENT B0, `(.L_x_6) ;  /* 0x0000011000007945 */ /* 0x000fe80003800200 */
[----:B------:R2:W-:Y:S01]  /*04f0*/  @!P0 STS [R11], RZ ;  /* 0x000000ff0b008388 */ /* 0x0005e20000000800 */
[----:B------:R-:W-:-:S03]  /*0500*/  NOP ;  /* 0x0000000000007918 */ /* 0x000fc60000000000 */
[----:B------:R2:W-:Y:S01]  /*0510*/  @!P2 STS [UR12+0x24], R4 ;  /* 0x00002404ff00a988 */ /* 0x0005e2000800080c */
[----:B---3--:R-:W-:-:S03]  /*0520*/  UIMAD UR4, UR4, UR7, UR6 ;  /* 0x00000007040472a4 */ /* 0x008fc6000f8e0206 */
[----:B------:R2:W-:Y:S01]  /*0530*/  @!P2 STS [UR12+0x20], R12 ;  /* 0x0000200cff00a988 */ /* 0x0005e2000800080c */
[----:B----4-:R-:W-:-:S04]  /*0540*/  UIMAD UR4, UR4, UR5, UR13 ;  /* 0x00000005040472a4 */ /* 0x010fc8000f8e020d */
[----:B------:R-:W-:-:S04]  /*0550*/  UIMAD UR4, UR4, 0x180, URZ ;  /* 0x00000180040478a4 */ /* 0x000fc8000f8e02ff */
[----:B-----5:R-:W-:-:S04]  /*0560*/  UIADD3 UR8, UP0, UPT, UR4, UR14, URZ ;  /* 0x0000000e04087290 */ /* 0x020fc8000ff1e0ff */
[----:B------:R-:W-:Y:S01]  /*0570*/  ULEA.HI.X.SX32 UR9, UR4, UR15, 0x1, UP0 ;  /* 0x0000000f04097291 */ /* 0x000fe200080f0eff */
[----:B--2---:R-:W-:Y:S11]  /*0580*/  @P2 BRA `(.L_x_7) ;  /* 0x0000000000182947 */ /* 0x004ff60003800000 */
[----:B------:R-:W2:Y:S01]  /*0590*/  LDS R2, [UR12+0x8] ;  /* 0x0000080cff027984 */ /* 0x000ea20008000800 */
[----:B------:R-:W3:Y:S01]  /*05a0*/  LDC.64 R6, c[0x0][0x380] ;  /* 0x0000e000ff067b82 */ /* 0x000ee20000000a00 */
[----:B------:R-:W-:Y:S02]  /*05b0*/  IMAD.MOV.U32 R3, RZ, RZ, 0x70 ;  /* 0x00000070ff037424 */ /* 0x000fe400078e00ff */
[----:B---3--:R3:W-:Y:S03]  /*05c0*/  STS.64 [UR12], R6 ;  /* 0x00000006ff007988 */ /* 0x0087e60008000a0c */
[----:B--2---:R-:W-:-:S05]  /*05d0*/  LOP3.LUT R2, R2, 0x10, R3, 0xd8, !PT ;  /* 0x0000001002027812 */ /* 0x004fca00078ed803 */
[----:B------:R3:W-:Y:S02]  /*05e0*/  STS [UR12+0x8], R2 ;  /* 0x00000802ff007988 */ /* 0x0007e4000800080c */
.L_x_7:
[----:B------:R-:W-:Y:S05]  /*05f0*/  BSYNC.RECONVERGENT B0 ;  /* 0x0000000000007941 */ /* 0x000fea0003800200 */
.L_x_6:
[----:B------:R-:W-:Y:S04]  /*0600*/  BSSY.RECONVERGENT B0, `(.L_x_8) ;  /* 0x000000a000007945 */ /* 0x000fe80003800200 */
[----:B------:R-:W-:Y:S05]  /*0610*/  @P2 BRA `(.L_x_9) ;  /* 0x0000000000202947 */ /* 0x000fea0003800000 */
[----:B---3--:R-:W2:Y:S01]  /*0620*/  LDS R2, [UR12+0x34] ;  /* 0x0000340cff027984 */ /* 0x008ea20008000800 */
[----:B------:R-:W-:Y:S02]  /*0630*/  IMAD.MOV.U32 R3, RZ, RZ, 0x1f000000 ;  /* 0x1f000000ff037424 */ /* 0x000fe400078e00ff */
[----:B------:R-:W-:Y:S01]  /*0640*/  @!P2 IMAD.MOV.U32 R5, RZ, RZ, 0x7f ;  /* 0x0000007fff05a424 */ /* 0x000fe200078e00ff */
[----:B------:R-:W3:Y:S02]  /*0650*/  @!P2 LDS R6, [UR12+0x38] ;  /* 0x0000380cff06a984 */ /* 0x000ee40008000800 */
[----:B--2---:R-:W-:Y:S02]  /*0660*/  LOP3.LUT R2, R2, 0xff000000, R3, 0xb8, !PT ;  /* 0xff00000002027812 */ /* 0x004fe400078eb803 */
[----:B---3--:R-:W-:-:S03]  /*0670*/  @!P2 LOP3.LUT R3, R6, 0xff, R5, 0xb8, !PT ;  /* 0x000000ff0603a812 */ /* 0x008fc600078eb805 */
[----:B------:R2:W-:Y:S04]  /*0680*/  STS [UR12+0x34], R2 ;  /* 0x00003402ff007988 */ /* 0x0005e8000800080c */
[----:B------:R2:W-:Y:S02]  /*0690*/  @!P2 STS [UR12+0x38], R3 ;  /* 0x00003803ff00a988 */ /* 0x0005e4000800080c */
.L_x_9:
[----:B------:R-:W-:Y:S05]  /*06a0*/  BSYNC.RECONVERGENT B0 ;  /* 0x0000000000007941 */ /* 0x000fea0003800200 */
.L_x_8:
[----:B------:R-:W-:Y:S04]  /*06b0*/  BSSY.RECONVERGENT B0, `(.L_x_10) ;  /* 0x000000e000007945 */ /* 0x000fe80003800200 */
[----:B------:R-:W-:Y:S05]  /*06c0*/  @P2 BRA `(.L_x_11) ;  /* 0x0000000000302947 */ /* 0x000fea0003800000 */
[----:B--2---:R-:W2:Y:S01]  /*06d0*/  LDS R3, [UR12+0x34] ;  /* 0x0000340cff037984 */ /* 0x004ea20008000800 */
[----:B------:R-:W4:Y:S03]  /*06e0*/  LDC.64 R8, c[0x0][0x3a8] ;  /* 0x0000ea00ff087b82 */ /* 0x000f260000000a00 */
[----:B---3--:R-:W3:Y:S01]  /*06f0*/  LDS R2, [UR12+0x1c] ;  /* 0x00001c0cff027984 */ /* 0x008ee20008000800 */
[C---:B----4-:R-:W-:Y:S01]  /*0700*/  SHF.L.U64.HI R6, R8.reuse, 0x1, R9 ;  /* 0x0000000108067819 */ /* 0x050fe20000010209 */
[----:B------:R-:W-:-:S03]  /*0710*/  IMAD.SHL.U32 R5, R8, 0x2, RZ ;  /* 0x0000000208057824 */ /* 0x000fc600078e00ff */
[--C-:B------:R-:W-:Y:S02]  /*0720*/  SHF.R.U32.HI R7, RZ, 0x4, R6.reuse ;  /* 0x00000004ff077819 */ /* 0x100fe40000011606 */
[----:B------:R-:W-:-:S05]  /*0730*/  SHF.R.U64 R5, R5, 0x4, R6 ;  /* 0x0000000405057819 */ /* 0x000fca0000001206 */
[----:B------:R4:W-:Y:S01]  /*0740*/  STS [UR12+0xc], R5 ;  /* 0x00000c05ff007988 */ /* 0x0009e2000800080c */
[----:B--2---:R-:W-:Y:S02]  /*0750*/  LOP3.LUT R3, R3, 0x7, RZ, 0xb8, !PT ;  /* 0x0000000703037812 */ /* 0x004fe400078eb8ff */
[----:B---3--:R-:W-:-:S03]  /*0760*/  LOP3.LUT R2, R2, 0xf, R7, 0xb8, !PT ;  /* 0x0000000f02027812 */ /* 0x008fc600078eb807 */
[----:B------:R4:W-:Y:S04]  /*0770*/  STS [UR12+0x34], R3 ;  /* 0x00003403ff007988 */ /* 0x0009e8000800080c */
[----:B------:R4:W-:Y:S02]  /*0780*/  STS [UR12+0x1c], R2 ;  /* 0x00001c02ff007988 */ /* 0x0009e4000800080c */
.L_x_11:
[----:B------:R-:W-:Y:S05]  /*0790*/  BSYNC.RECONVERGENT B0 ;  /* 0x0000000000007941 */ /* 0x000fea0003800200 */
.L_x_10:
[----:B------:R-:W-:Y:S04]  /*07a0*/  BSSY.RECONVERGENT B1, `(.L_x_12) ;  /* 0x000001a000017945 */ /* 0x000fe80003800200 */
[----:B------:R-:W-:Y:S04]  /*07b0*/  BSSY.RELIABLE B0, `(.L_x_13) ;  /* 0x0000015000007945 */ /* 0x000fe80003800100 */
[----:B------:R-:W-:Y:S05]  /*07c0*/  @P2 BRA `(.L_x_14) ;  /* 0x0000000000202947 */ /* 0x000fea0003800000 */
[----:B--234-:R-:W2:Y:S02]  /*07d0*/  LDS R2, [UR12+0x34] ;  /* 0x0000340cff027984 */ /* 0x01cea40008000800 */
[----:B--2---:R-:W-:-:S05]  /*07e0*/  LOP3.LUT R2, R2, 0x38, RZ, 0xb8, !PT ;  /* 0x0000003802027812 */ /* 0x004fca00078eb8ff */
[----:B------:R2:W-:Y:S01]  /*07f0*/  STS [UR12+0x34], R2 ;  /* 0x00003402ff007988 */ /* 0x0005e2000800080c */
[----:B------:R-:W-:Y:S05]  /*0800*/  @P2 BRA `(.L_x_15) ;  /* 0x0000000000202947 */ /* 0x000fea0003800000 */
[----:B--2---:R-:W2:Y:S01]  /*0810*/  LDS R2, [UR12+0x8] ;  /* 0x0000080cff027984 */ /* 0x004ea20008000800 */
[----:B------:R-:W-:-:S05]  /*0820*/  IMAD.MOV.U32 R3, RZ, RZ, 0x780 ;  /* 0x00000780ff037424 */ /* 0x000fca00078e00ff */
[----:B--2---:R-:W-:-:S05]  /*0830*/  LOP3.LUT R2, R2, 0x300, R3, 0xd8, !PT ;  /* 0x0000030002027812 */ /* 0x004fca00078ed803 */
[----:B------:R5:W-:Y:S02]  /*0840*/  STS [UR12+0x8], R2 ;  /* 0x00000802ff007988 */ /* 0x000be4000800080c */
.L_x_14:
[----:B------:R-:W-:Y:S05]  /*0850*/  @P2 BRA `(.L_x_16) ;  /* 0x0000000000282947 */ /* 0x000fea0003800000 */
[----:B--2345:R-:W2:Y:S02]  /*0860*/  LDS R2, [UR12+0x8] ;  /* 0x0000080cff027984 */ /* 0x03cea40008000800 */
[----:B--2---:R-:W-:-:S05]  /*0870*/  LOP3.LUT R2, R2, 0x1800, RZ, 0xb8, !PT ;  /* 0x0000180002027812 */ /* 0x004fca00078eb8ff */
[----:B------:R3:W-:Y:S02]  /*0880*/  STS [UR12+0x8], R2 ;  /* 0x00000802ff007988 */ /* 0x0007e4000800080c */
.L_x_15:
[----:B------:R-:W-:Y:S05]  /*0890*/  @P2 BREAK.RELIABLE B0 ;  /* 0x0000000000002942 */ /* 0x000fea0003800100 */
[----:B------:R-:W-:Y:S05]  /*08a0*/  @P2 BRA `(.L_x_17) ;  /* 0x0000000000242947 */ /* 0x000fea0003800000 */
[----:B------:R-:W4:Y:S01]  /*08b0*/  LDS R3, [UR12+0x8] ;  /* 0x0000080cff037984 */ /* 0x000f220008000800 */
[----:B--23--:R-:W-:-:S05]  /*08c0*/  IMAD.MOV.U32 R2, RZ, RZ, 0x6000 ;  /* 0x00006000ff027424 */ /* 0x00cfca00078e00ff */
[----:B----4-:R-:W-:-:S04]  /*08d0*/  LOP3.LUT R2, R3, 0x4000, R2, 0xd8, !PT ;  /* 0x0000400003027812 */ /* 0x010fc800078ed802 */
[----:B------:R-:W-:-:S05]  /*08e0*/  LOP3.LUT R2, R2, 0x400000, RZ, 0xb8, !PT ;  /* 0x0040000002027812 */ /* 0x000fca00078eb8ff */
[----:B------:R2:W-:Y:S02]  /*08f0*/  STS [UR12+0x8], R2 ;  /* 0x00000802ff007988 */ /* 0x0005e4000800080c */
.L_x_16:
[----:B------:R-:W-:Y:S05]  /*0900*/  BSYNC.RELIABLE B0 ;  /* 0x0000000000007941 */ /* 0x000fea0003800100 */
.L_x_13:
[----:B--2345:R-:W2:Y:S02]  /*0910*/  @!P2 LDS R2, [UR12+0x8] ;  /* 0x0000080cff02a984 */ /* 0x03cea40008000800 */
[----:B--2---:R-:W-:-:S05]  /*0920*/  @!P2 LOP3.LUT R2, R2, 0x8000, RZ, 0xb8, !PT ;  /* 0x000080000202a812 */ /* 0x004fca00078eb8ff */
[----:B------:R4:W-:Y:S02]  /*0930*/  @!P2 STS [UR12+0x8], R2 ;  /* 0x00000802ff00a988 */ /* 0x0009e4000800080c */
.L_x_17:
[----:B------:R-:W-:Y:S05]  /*0940*/  BSYNC.RECONVERGENT B1 ;  /* 0x0000000000017941 */ /* 0x000fea0003800200 */
.L_x_12:
[----:B------:R-:W-:Y:S05]  /*0950*/  WARPSYNC.ALL ;  /* 0x0000000000007948 */ /* 0x000fea0003800000 */
[----:B------:R-:W-:Y:S01]  /*0960*/  NOP ;  /* 0x0000000000007918 */ /* 0x000fe20000000000 */
[----:B------:R-:W5:Y:S02]  /*0970*/  LDC R5, c[0x0][0x39c] ;  /* 0x0000e700ff057b82 */ /* 0x000f640000000800 */
[----:B-----5:R-:W-:Y:S01]  /*0980*/  VIADD R5, R5, 0xffffffff ;  /* 0xffffffff05057836 */ /* 0x020fe20000000000 */
[----:B------:R-:W-:Y:S06]  /*0990*/  @P0 BRA `(.L_x_18) ;  /* 0x0000000000300947 */ /* 0x000fec0003800000 */
[----:B--234-:R-:W2:Y:S01]  /*09a0*/  S2R R2, SR_LANEID ;  /* 0x0000000000027919 */ /* 0x01cea20000000000 */
[----:B------:R-:W-:Y:S05]  /*09b0*/  WARPSYNC.ALL ;  /* 0x0000000000007948 */ /* 0x000fea0003800000 */
[----:B------:R-:W-:Y:S01]  /*09c0*/  NOP ;  /* 0x0000000000007918 */ /* 0x000fe20000000000 */
[----:B--2---:R-:W-:-:S05]  /*09d0*/  IMAD.SHL.U32 R6, R2, 0x4, RZ ;  /* 0x0000000402067824 */ /* 0x004fca00078e00ff */
[----:B------:R-:W2:Y:S01]  /*09e0*/  LDS R7, [R6+UR12] ;  /* 0x0000000c06077984 */ /* 0x000ea20008000800 */
[----:B------:R-:W-:-:S05]  /*09f0*/  IADD3 R2, P3, PT, R6, UR8, RZ ;  /* 0x0000000806027c10 */ /* 0x000fca000ff7e0ff */
[----:B------:R-:W-:-:S05]  /*0a00*/  IMAD.X R3, RZ, RZ, UR9, P3 ;  /* 0x00000009ff037e24 */ /* 0x000fca00098e06ff */
[----:B--2---:R5:W2:Y:S01]  /*0a10*/  ATOMG.E.EXCH.STRONG.GPU PT, RZ, [R2], R7 ;  /* 0x0000000702ff73a8 */ /* 0x004aa200041ee100 */
[----:B------:R-:W-:-:S04]  /*0a20*/  DEPBAR {5,4,3,2,1,0} ;  /* 0x0000003f0000791a */ /* 0x000fc80000000000 */
[----:B------:R-:W3:Y:S02]  /*0a30*/  CCTL.E.C.LDCU.IV.DEEP [UR8] ;  /* 0x0000000008007540 */ /* 0x000ee40009c08000 */
[----:B---3--:R5:W-:Y:S01]  /*0a40*/  UTMACCTL.IV [UR8] ;  /* 0x00000000080079b9 */ /* 0x008be20008000000 */
[----:B------:R-:W-:Y:S01]  /*0a50*/  NOP ;  /* 0x0000000000007918 */ /* 0x000fe20000000000 */
.L_x_18:
[----:B------:R-:W-:Y:S05]  /*0a60*/  @P0 BRA `(.L_x_19) ;  /* 0x00000000000c0947 */ /* 0x000fea0003800000 */
[----:B------:R0:W-:Y:S01]  /*0a70*/  UTMACMDFLUSH ;  /* 0x00000000000079b7 */ /* 0x0001e20000000000 */
[----:B------:R-:W-:Y:S05]  /*0a80*/  @P0 BRA `(.L_x_19) ;  /* 0x0000000000040947 */ /* 0x000fea0003800000 */
[----:B------:R-:W-:-:S04]  /*0a90*/  DEPBAR.LE SB0, 0x0 ;  /* 0x000080000000791a */ /* 0x000fc80000000000 */
.L_x_19:
[----:B------:R-:W-:Y:S05]  /*0aa0*/  WARPSYNC.ALL ;  /* 0x0000000000007948 */ /* 0x000fea0003800000 */
[----:B------:R-:W-:Y:S01]  /*0ab0*/  NOP ;  /* 0x0000000000007918 */ /* 0x000fe20000000000 */
[----:B--2---:R-:W-:Y:S06]  /*0ac0*/  BAR.SYNC.DEFER_BLOCKING 0x0 ;  /* 0x0000000000007b1d */ /* 0x004fec0000010000 */
[----:B------:R-:W-:Y:S02]  /*0ad0*/  BSSY.RECONVERGENT B1, `(.L_x_20) ;  /* 0x000000b000017945 */ /* 0x000fe40003800200 */
[----:B------:R-:W-:Y:S06]  /*0ae0*/  BAR.SYNC.DEFER_BLOCKING 0x0 ;  /* 0x0000000000007b1d */ /* 0x000fec0000010000 */
[----:B------:R2:W-:Y:S01]  /*0af0*/  @!P0 STS [R11], RZ ;  /* 0x000000ff0b008388 */ /* 0x0005e20000000800 */
[----:B------:R-:W-:Y:S01]  /*0b00*/  NOP ;  /* 0x0000000000007918 */ /* 0x000fe20000000000 */
[----:B------:R-:W-:Y:S05]  /*0b10*/  @P2 BRA `(.L_x_21) ;  /* 0x0000000000182947 */ /* 0x000fea0003800000 */
[----:B---345:R-:W3:Y:S01]  /*0b20*/  LDS R2, [UR12+0x8] ;  /* 0x0000080cff027984 */ /* 0x038ee20008000800 */
[----:B------:R-:W4:Y:S01]  /*0b30*/  LDC.64 R6, c[0x0][0x388] ;  /* 0x0000e200ff067b82 */ /* 0x000f220000000a00 */
[----:B------:R-:W-:Y:S02]  /*0b40*/  IMAD.MOV.U32 R3, RZ, RZ, 0x70 ;  /* 0x00000070ff037424 */ /* 0x000fe400078e00ff */
[----:B----4-:R4:W-:Y:S03]  /*0b50*/  STS.64 [UR12], R6 ;  /* 0x00000006ff007988 */ /* 0x0109e60008000a0c */
[----:B---3--:R-:W-:-:S05]  /*0b60*/  LOP3.LUT R2, R2, 0x10, R3, 0xd8, !PT ;  /* 0x0000001002027812 */ /* 0x008fca00078ed803 */
[----:B------:R4:W-:Y:S02]  /*0b70*/  STS [UR12+0x8], R2 ;  /* 0x00000802ff007988 */ /* 0x0009e4000800080c */
.L_x_21:
[----:B-----5:R-:W-:Y:S05]  /*0b80*/  BSYNC.RECONVERGENT B1 ;  /* 0x0000000000017941 */ /* 0x020fea0003800200 */
.L_x_20:
[----:B------:R-:W-:Y:S04]  /*0b90*/  BSSY.RECONVERGENT B1, `(.L_x_22) ;  /* 0x000000a000017945 */ /* 0x000fe80003800200 */
[----:B------:R-:W-:Y:S05]  /*0ba0*/  @P2 BRA `(.L_x_23) ;  /* 0x0000000000202947 */ /* 0x000fea0003800000 */
[----:B---34-:R-:W3:Y:S01]  /*0bb0*/  LDS R2, [UR12+0x34] ;  /* 0x0000340cff027984 */ /* 0x018ee20008000800 */
[----:B------:R-:W-:Y:S02]  /*0bc0*/  IMAD.MOV.U32 R3, RZ, RZ, 0x3f000000 ;  /* 0x3f000000ff037424 */ /* 0x000fe400078e00ff */
[----:B------:R-:W-:Y:S01]  /*0bd0*/  @!P2 IMAD.MOV.U32 R6, RZ, RZ, 0x1f ;  /* 0x0000001fff06a424 */ /* 0x000fe200078e00ff */
[----:B------:R-:W4:Y:S02]  /*0be0*/  @!P2 LDS R7, [UR12+0x38] ;  /* 0x0000380cff07a984 */ /* 0x000f240008000800 */
[----:B---3--:R-:W-:Y:S02]  /*0bf0*/  LOP3.LUT R2, R2, 0xff000000, R3, 0xb8, !PT ;  /* 0xff00000002027812 */ /* 0x008fe400078eb803 */
[----:B----4-:R-:W-:-:S03]  /*0c00*/  @!P2 LOP3.LUT R3, R7, 0xff, R6, 0xb8, !PT ;  /* 0x000000ff0703a812 */ /* 0x010fc600078eb806 */
[----:B------:R5:W-:Y:S04]  /*0c10*/  STS [UR12+0x34], R2 ;  /* 0x00003402ff007988 */ /* 0x000be8000800080c */
[----:B------:R5:W-:Y:S02]  /*0c20*/  @!P2 STS [UR12+0x38], R3 ;  /* 0x00003803ff00a988 */ /* 0x000be4000800080c */
.L_x_23:
[----:B------:R-:W-:Y:S05]  /*0c30*/  BSYNC.RECONVERGENT B1 ;  /* 0x0000000000017941 */ /* 0x000fea0003800200 */
.L_x_22:
[----:B------:R-:W-:Y:S04]  /*0c40*/  BSSY.RECONVERGENT B1, `(.L_x_24) ;  /* 0x0000004000017945 */ /* 0x000fe80003800200 */
[----:B------:R-:W-:Y:S05]  /*0c50*/  @P2 BRA `(.L_x_25) ;  /* 0x0000000000082947 */ /* 0x000fea0003800000 */
[----:B------:R2:W-:Y:S04]  /*0c60*/  STS [UR12+0x24], R12 ;  /* 0x0000240cff007988 */ /* 0x0005e8000800080c */
[----:B------:R2:W-:Y:S02]  /*0c70*/  STS [UR12+0x20], R5 ;  /* 0x00002005ff007988 */ /* 0x0005e4000800080c */
.L_x_25:
[----:B------:R-:W-:Y:S05]  /*0c80*/  BSYNC.RECONVERGENT B1 ;  /* 0x0000000000017941 */ /* 0x000fea0003800200 */
.L_x_24:
[----:B------:R-:W-:Y:S04]  /*0c90*/  BSSY.RECONVERGENT B1, `(.L_x_26) ;  /* 0x000000e000017945 */ /* 0x000fe80003800200 */
[----:B------:R-:W-:Y:S05]  /*0ca0*/  @P2 BRA `(.L_x_27) ;  /* 0x0000000000302947 */ /* 0x000fea0003800000 */
[----:B-----5:R-:W5:Y:S01]  /*0cb0*/  LDS R3, [UR12+0x34] ;  /* 0x0000340cff037984 */ /* 0x020f620008000800 */
[----:B----4-:R-:W4:Y:S03]  /*0cc0*/  LDC.64 R6, c[0x0][0x3b0] ;  /* 0x0000ec00ff067b82 */ /* 0x010f260000000a00 */
[----:B---3--:R-:W3:Y:S01]  /*0cd0*/  LDS R2, [UR12+0x1c] ;  /* 0x00001c0cff027984 */ /* 0x008ee20008000800 */
[C---:B----4-:R-:W-:Y:S01]  /*0ce0*/  SHF.L.U64.HI R7, R6.reuse, 0x1, R7 ;  /* 0x0000000106077819 */ /* 0x050fe20000010207 */
[----:B------:R-:W-:-:S03]  /*0cf0*/  IMAD.SHL.U32 R6, R6, 0x2, RZ ;  /* 0x0000000206067824 */ /* 0x000fc600078e00ff */
[--C-:B------:R-:W-:Y:S02]  /*0d00*/  SHF.R.U32.HI R9, RZ, 0x4, R7.reuse ;  /* 0x00000004ff097819 */ /* 0x100fe40000011607 */
[----:B------:R-:W-:-:S05]  /*0d10*/  SHF.R.U64 R6, R6, 0x4, R7 ;  /* 0x0000000406067819 */ /* 0x000fca0000001207 */
[----:B------:R4:W-:Y:S01]  /*0d20*/  STS [UR12+0xc], R6 ;  /* 0x00000c06ff007988 */ /* 0x0009e2000800080c */
[----:B-----5:R-:W-:Y:S02]  /*0d30*/  LOP3.LUT R3, R3, 0x7, RZ, 0xb8, !PT ;  /* 0x0000000703037812 */ /* 0x020fe400078eb8ff */
[----:B---3--:R-:W-:-:S03]  /*0d40*/  LOP3.LUT R2, R2, 0xf, R9, 0xb8, !PT ;  /* 0x0000000f02027812 */ /* 0x008fc600078eb809 */
[----:B------:R4:W-:Y:S04]  /*0d50*/  STS [UR12+0x34], R3 ;  /* 0x00003403ff007988 */ /* 0x0009e8000800080c */
[----:B------:R4:W-:Y:S02]  /*0d60*/  STS [UR12+0x1c], R2 ;  /* 0x00001c02ff007988 */ /* 0x0009e4000800080c */
.L_x_27:
[----:B------:R-:W-:Y:S05]  /*0d70*/  BSYNC.RECONVERGENT B1 ;  /* 0x0000000000017941 */ /* 0x000fea0003800200 */
.L_x_26:
[----:B------:R-:W-:Y:S04]  /*0d80*/  BSSY.RECONVERGENT B2, `(.L_x_28) ;  /* 0x000001a000027945 */ /* 0x000fe80003800200 */
[----:B------:R-:W-:Y:S04]  /*0d90*/  BSSY.RELIABLE B1, `(.L_x_29) ;  /* 0x0000015000017945 */ /* 0x000fe80003800100 */
[----:B------:R-:W-:Y:S05]  /*0da0*/  @P2 BRA `(.L_x_30) ;  /* 0x0000000000202947 */ /* 0x000fea0003800000 */
[----:B---345:R-:W3:Y:S02]  /*0db0*/  LDS R2, [UR12+0x34] ;  /* 0x0000340cff027984 */ /* 0x038ee40008000800 */
[----:B---3--:R-:W-:-:S05]  /*0dc0*/  LOP3.LUT R2, R2, 0x38, RZ, 0xb8, !PT ;  /* 0x0000003802027812 */ /* 0x008fca00078eb8ff */
[----:B------:R3:W-:Y:S01]  /*0dd0*/  STS [UR12+0x34], R2 ;  /* 0x00003402ff007988 */ /* 0x0007e2000800080c */
[----:B------:R-:W-:Y:S05]  /*0de0*/  @P2 BRA `(.L_x_31) ;  /* 0x0000000000202947 */ /* 0x000fea0003800000 */
[----:B---3--:R-:W3:Y:S01]  /*0df0*/  LDS R2, [UR12+0x8] ;  /* 0x0000080cff027984 */ /* 0x008ee20008000800 */
[----:B------:R-:W-:-:S05]  /*0e00*/  IMAD.MOV.U32 R3, RZ, RZ, 0x780 ;  /* 0x00000780ff037424 */ /* 0x000fca00078e00ff */
[----:B---3--:R-:W-:-:S05]  /*0e10*/  LOP3.LUT R2, R2, 0x300, R3, 0xd8, !PT ;  /* 0x0000030002027812 */ /* 0x008fca00078ed803 */
[----:B------:R3:W-:Y:S02]  /*0e20*/  STS [UR12+0x8], R2 ;  /* 0x00000802ff007988 */ /* 0x0007e4000800080c */
.L_x_30:
[----:B------:R-:W-:Y:S05]  /*0e30*/  @P2 BRA `(.L_x_32) ;  /* 0x0000000000282947 */ /* 0x000fea0003800000 */
[----:B---345:R-:W3:Y:S02]  /*0e40*/  LDS R2, [UR12+0x8] ;  /* 0x0000080cff027984 */ /* 0x038ee40008000800 */
[----:B---3--:R-:W-:-:S05]  /*0e50*/  LOP3.LUT R2, R2, 0x1800, RZ, 0xb8, !PT ;  /* 0x0000180002027812 */ /* 0x008fca00078eb8ff */
[----:B------:R4:W-:Y:S02]  /*0e60*/  STS [UR12+0x8], R2 ;  /* 0x00000802ff007988 */ /* 0x0009e4000800080c */
.L_x_31:
[----:B------:R-:W-:Y:S05]  /*0e70*/  @P2 BREAK.RELIABLE B1 ;  /* 0x0000000000012942 */ /* 0x000fea0003800100 */
[----:B------:R-:W-:Y:S05]  /*0e80*/  @P2 BRA `(.L_x_33) ;  /* 0x0000000000242947 */ /* 0x000fea0003800000 */
[----:B---34-:R-:W3:Y:S01]  /*0e90*/  LDS R2, [UR12+0x8] ;  /* 0x0000080cff027984 */ /* 0x018ee20008000800 */
[----:B------:R-:W-:-:S05]  /*0ea0*/  IMAD.MOV.U32 R3, RZ, RZ, 0x6000 ;  /* 0x00006000ff037424 */ /* 0x000fca00078e00ff */
[----:B---3--:R-:W-:-:S04]  /*0eb0*/  LOP3.LUT R2, R2, 0x6000, R3, 0xd8, !PT ;  /* 0x0000600002027812 */ /* 0x008fc800078ed803 */
[----:B------:R-:W-:-:S05]  /*0ec0*/  LOP3.LUT R2, R2, 0x400000, RZ, 0xb8, !PT ;  /* 0x0040000002027812 */ /* 0x000fca00078eb8ff */
[----:B------:R3:W-:Y:S02]  /*0ed0*/  STS [UR12+0x8], R2 ;  /* 0x00000802ff007988 */ /* 0x0007e4000800080c */
.L_x_32:
[----:B------:R-:W-:Y:S05]  /*0ee0*/  BSYNC.RELIABLE B1 ;  /* 0x0000000000017941 */ /* 0x000fea0003800100 */
.L_x_29:
[----:B---345:R-:W3:Y:S02]  /*0ef0*/  @!P2 LDS R2, [UR12+0x8] ;  /* 0x0000080cff02a984 */ /* 0x038ee40008000800 */
[----:B---3--:R-:W-:-:S05]  /*0f00*/  @!P2 LOP3.LUT R2, R2, 0x8000, RZ, 0xb8, !PT ;  /* 0x000080000202a812 */ /* 0x008fca00078eb8ff */
[----:B------:R5:W-:Y:S02]  /*0f10*/  @!P2 STS [UR12+0x8], R2 ;  /* 0x00000802ff00a988 */ /* 0x000be4000800080c */
.L_x_33:
[----:B------:R-:W-:Y:S05]  /*0f20*/  BSYNC.RECONVERGENT B2 ;  /* 0x0000000000027941 */ /* 0x000fea0003800200 */
.L_x_28:
[----:B------:R-:W-:Y:S05]  /*0f30*/  WARPSYNC.ALL ;  /* 0x0000000000007948 */ /* 0x000fea0003800000 */
[----:B------:R-:W-:Y:S01]  /*0f40*/  NOP ;  /* 0x0000000000007918 */ /* 0x000fe20000000000 */
[----:B------:R-:W-:-:S04]  /*0f50*/  UIADD3 UR5, UPT, UPT, UR4, 0x80, URZ ;  /* 0x0000008004057890 */ /* 0x000fc8000fffe0ff */
[----:B------:R-:W-:-:S04]  /*0f60*/  UIADD3 UR10, UP0, UPT, UR5, UR14, URZ ;  /* 0x0000000e050a7290 */ /* 0x000fc8000ff1e0ff */
[----:B------:R-:W-:Y:S01]  /*0f70*/  ULEA.HI.X.SX32 UR11, UR5, UR15, 0x1, UP0 ;  /* 0x0000000f050b7291 */ /* 0x000fe200080f0eff */
[----:B------:R-:W-:Y:S11]  /*0f80*/  @P0 BRA `(.L_x_34) ;  /* 0x0000000000300947 */ /* 0x000ff60003800000 */
[----:B---345:R-:W3:Y:S01]  /*0f90*/  S2R R2, SR_LANEID ;  /* 0x0000000000027919 */ /* 0x038ee20000000000 */
[----:B------:R-:W-:Y:S05]  /*0fa0*/  WARPSYNC.ALL ;  /* 0x0000000000007948 */ /* 0x000fea0003800000 */
[----:B------:R-:W-:Y:S01]  /*0fb0*/  NOP ;  /* 0x0000000000007918 */ /* 0x000fe20000000000 */
[----:B---3--:R-:W-:-:S05]  /*0fc0*/  IMAD.SHL.U32 R6, R2, 0x4, RZ ;  /* 0x0000000402067824 */ /* 0x008fca00078e00ff */
[----:B------:R-:W3:Y:S01]  /*0fd0*/  LDS R7, [R6+UR12] ;  /* 0x0000000c06077984 */ /* 0x000ee20008000800 */
[----:B------:R-:W-:-:S05]  /*0fe0*/  IADD3 R2, P3, PT, R6, UR10, RZ ;  /* 0x0000000a06027c10 */ /* 0x000fca000ff7e0ff */
[----:B------:R-:W-:-:S05]  /*0ff0*/  IMAD.X R3, RZ, RZ, UR11, P3 ;  /* 0x0000000bff037e24 */ /* 0x000fca00098e06ff */
[----:B---3--:R3:W4:Y:S01]  /*1000*/  ATOMG.E.EXCH.STRONG.GPU PT, RZ, [R2], R7 ;  /* 0x0000000702ff73a8 */ /* 0x00872200041ee100 */
[----:B------:R-:W-:-:S04]  /*1010*/  DEPBAR {5,4,3,2,1,0} ;  /* 0x0000003f0000791a */ /* 0x000fc80000000000 */
[----:B------:R-:W5:Y:S02]  /*1020*/  CCTL.E.C.LDCU.IV.DEEP [UR10] ;  /* 0x000000000a007540 */ /* 0x000f640009c08000 */
[----:B-----5:R3:W-:Y:S01]  /*1030*/  UTMACCTL.IV [UR10] ;  /* 0x000000000a0079b9 */ /* 0x0207e20008000000 */
[----:B------:R-:W-:Y:S01]  /*1040*/  NOP ;  /* 0x0000000000007918 */ /* 0x000fe20000000000 */
.L_x_34:
[----:B------:R-:W-:Y:S05]  /*1050*/  @P0 BRA `(.L_x_35) ;  /* 0x00000000000c0947 */ /* 0x000fea0003800000 */
[----:B------:R0:W-:Y:S01]  /*1060*/  UTMACMDFLUSH ;  /* 0x00000000000079b7 */ /* 0x0001e20000000000 */
[----:B------:R-:W-:Y:S05]  /*1070*/  @P0 BRA `(.L_x_35) ;  /* 0x0000000000040947 */ /* 0x000fea0003800000 */
[----:B------:R-:W-:-:S04]  /*1080*/  DEPBAR.LE SB0, 0x0 ;  /* 0x000080000000791a */ /* 0x000fc80000000000 */
.L_x_35:
[----:B------:R-:W-:Y:S05]  /*1090*/  WARPSYNC.ALL ;  /* 0x0000000000007948 */ /* 0x000fea0003800000 */
[----:B------:R-:W-:Y:S01]  /*10a0*/  NOP ;  /* 0x0000000000007918 */ /* 0x000fe20000000000 */
[----:B----4-:R-:W-:Y:S06]  /*10b0*/  BAR.SYNC.DEFER_BLOCKING 0x0 ;  /* 0x0000000000007b1d */ /* 0x010fec0000010000 */
[----:B------:R-:W-:Y:S02]  /*10c0*/  BSSY.RECONVERGENT B2, `(.L_x_36) ;  /* 0x000000b000027945 */ /* 0x000fe40003800200 */
[----:B------:R-:W-:Y:S06]  /*10d0*/  BAR.SYNC.DEFER_BLOCKING 0x0 ;  /* 0x0000000000007b1d */ /* 0x000fec0000010000 */
[----:B------:R4:W-:Y:S01]  /*10e0*/  @!P0 STS [R11], RZ ;  /* 0x000000ff0b008388 */ /* 0x0009e20000000800 */
[----:B------:R-:W-:Y:S01]  /*10f0*/  NOP ;  /* 0x0000000000007918 */ /* 0x000fe20000000000 */
[----:B------:R-:W-:Y:S05]  /*1100*/  @P2 BRA `(.L_x_37) ;  /* 0x0000000000182947 */ /* 0x000fea0003800000 */
[----:B---3-5:R-:W3:Y:S01]  /*1110*/  LDS R2, [UR12+0x8] ;  /* 0x0000080cff027984 */ /* 0x028ee20008000800 */
[----:B------:R-:W5:Y:S01]  /*1120*/  LDC.64 R6, c[0x0][0x390] ;  /* 0x0000e400ff067b82 */ /* 0x000f620000000a00 */
[----:B------:R-:W-:Y:S02]  /*1130*/  IMAD.MOV.U32 R3, RZ, RZ, 0x70 ;  /* 0x00000070ff037424 */ /* 0x000fe400078e00ff */
[----:B-----5:R5:W-:Y:S03]  /*1140*/  STS.64 [UR12], R6 ;  /* 0x00000006ff007988 */ /* 0x020be60008000a0c */
[----:B---3--:R-:W-:-:S05]  /*1150*/  LOP3.LUT R2, R2, 0x10, R3, 0xd8, !PT ;  /* 0x0000001002027812 */ /* 0x008fca00078ed803 */
[----:B------:R5:W-:Y:S02]  /*1160*/  STS [UR12+0x8], R2 ;  /* 0x00000802ff007988 */ /* 0x000be4000800080c */
.L_x_37:
[----:B---3--:R-:W-:Y:S05]  /*1170*/  BSYNC.RECONVERGENT B2 ;  /* 0x0000000000027941 */ /* 0x008fea0003800200 */
.L_x_36:
[----:B------:R-:W-:Y:S04]  /*1180*/  BSSY.RECONVERGENT B3, `(.L_x_38) ;  /* 0x0000011000037945 */ /* 0x000fe80003800200 */
[----:B------:R-:W-:Y:S04]  /*1190*/  BSSY.RELIABLE B2, `(.L_x_39) ;  /* 0x000000e000027945 */ /* 0x000fe80003800100 */
[----:B------:R-:W-:Y:S05]  /*11a0*/  @P2 BRA `(.L_x_40) ;  /* 0x0000000000242947 */ /* 0x000fea0003800000 */
[----:B-----5:R-:W3:Y:S01]  /*11b0*/  LDS R2, [UR12+0x34] ;  /* 0x0000340cff027984 */ /* 0x020ee20008000800 */
[----:B------:R-:W-:-:S05]  /*11c0*/  IMAD.MOV.U32 R3, RZ, RZ, 0x3f000000 ;  /* 0x3f000000ff037424 */ /* 0x000fca00078e00ff */
[----:B---3--:R-:W-:-:S05]  /*11d0*/  LOP3.LUT R2, R2, 0xff000000, R3, 0xb8, !PT ;  /* 0xff00000002027812 */ /* 0x008fca00078eb803 */
[----:B------:R3:W-:Y:S01]  /*11e0*/  STS [UR12+0x34], R2 ;  /* 0x00003402ff007988 */ /* 0x0007e2000800080c */
[----:B------:R-:W-:Y:S05]  /*11f0*/  @P2 BRA `(.L_x_41) ;  /* 0x00000000001c2947 */ /* 0x000fea0003800000 */
[----:B---3--:R-:W3:Y:S01]  /*1200*/  LDS R2, [UR12+0x38] ;  /* 0x0000380cff027984 */ /* 0x008ee20008000800 */
[----:B------:R-:W-:-:S05]  /*1210*/  IMAD.MOV.U32 R3, RZ, RZ, 0x7f ;  /* 0x0000007fff037424 */ /* 0x000fca00078e00ff */
[----:B---3--:R-:W-:-:S05]  /*1220*/  LOP3.LUT R2, R2, 0xff, R3, 0xb8, !PT ;  /* 0x000000ff02027812 */ /* 0x008fca00078eb803 */
[----:B------:R3:W-:Y:S02]  /*1230*/  STS [UR12+0x38], R2 ;  /* 0x00003802ff007988 */ /* 0x0007e4000800080c */
.L_x_40:
[----:B------:R-:W-:Y:S05]  /*1240*/  @P2 BREAK.RELIABLE B2 ;  /* 0x0000000000022942 */ /* 0x000fea0003800100 */
[----:B------:R-:W-:Y:S05]  /*1250*/  @P2 BRA `(.L_x_42) ;  /* 0x00000000000c2947 */ /* 0x000fea0003800000 */
[----:B------:R2:W-:Y:S02]  /*1260*/  STS [UR12+0x20], R5 ;  /* 0x00002005ff007988 */ /* 0x0005e4000800080c */
.L_x_41:
[----:B------:R-:W-:Y:S05]  /*1270*/  BSYNC.RELIABLE B2 ;  /* 0x0000000000027941 */ /* 0x000fea0003800100 */
.L_x_39:
[----:B------:R2:W-:Y:S02]  /*1280*/  @!P2 STS [UR12+0x24], R4 ;  /* 0x00002404ff00a988 */ /* 0x0005e4000800080c */
.L_x_42:
[----:B------:R-:W-:Y:S05]  /*1290*/  BSYNC.RECONVERGENT B3 ;  /* 0x0000000000037941 */ /* 0x000fea0003800200 */
.L_x_38:
[----:B------:R-:W-:Y:S05]  /*12a0*/  WARPSYNC.ALL ;  /* 0x0000000000007948 */ /* 0x000fea0003800000 */
[----:B------:R-:W-:Y:S01]  /*12b0*/  NOP ;  /* 0x0000000000007918 */ /* 0x000fe20000000000 */
[----:B------:R-:W-:Y:S04]  /*12c0*/  BSSY.RECONVERGENT B3, `(.L_x_43) ;  /* 0x000000e000037945 */ /* 0x000fe80003800200 */
[----:B------:R-:W-:Y:S05]  /*12d0*/  @P2 BRA `(.L_x_44) ;  /* 0x0000000000302947 */ /* 0x000fea0003800000 */
[----:B------:R-:W2:Y:S02]  /*12e0*/  LDS R3, [UR12+0x34] ;  /* 0x0000340cff037984 */ /* 0x000ea40008000800 */
[----:B--2---:R-:W2:Y:S02]  /*12f0*/  LDC.64 R4, c[0x0][0x3b8] ;  /* 0x0000ee00ff047b82 */ /* 0x004ea40000000a00 */
[----:B---3-5:R-:W3:Y:S01]  /*1300*/  LDS R2, [UR12+0x1c] ;  /* 0x00001c0cff027984 */ /* 0x028ee20008000800 */
[C---:B--2---:R-:W-:Y:S01]  /*1310*/  SHF.L.U64.HI R5, R4.reuse, 0x1, R5 ;  /* 0x0000000104057819 */ /* 0x044fe20000010205 */
[----:B------:R-:W-:-:S03]  /*1320*/  IMAD.SHL.U32 R4, R4, 0x2, RZ ;  /* 0x0000000204047824 */ /* 0x000fc600078e00ff */
[--C-:B------:R-:W-:Y:S02]  /*1330*/  SHF.R.U32.HI R7, RZ, 0x4, R5.reuse ;  /* 0x00000004ff077819 */ /* 0x100fe40000011605 */
[----:B------:R-:W-:-:S05]  /*1340*/  SHF.R.U64 R4, R4, 0x4, R5 ;  /* 0x0000000404047819 */ /* 0x000fca0000001205 */
[----:B------:R2:W-:Y:S01]  /*1350*/  STS [UR12+0xc], R4 ;  /* 0x00000c04ff007988 */ /* 0x0005e2000800080c */
[----:B------:R-:W-:Y:S02]  /*1360*/  LOP3.LUT R3, R3, 0x7, RZ, 0xb8, !PT ;  /* 0x0000000703037812 */ /* 0x000fe400078eb8ff */
[----:B---3--:R-:W-:-:S03]  /*1370*/  LOP3.LUT R2, R2, 0xf, R7, 0xb8, !PT ;  /* 0x0000000f02027812 */ /* 0x008fc600078eb807 */
[----:B------:R2:W-:Y:S04]  /*1380*/  STS [UR12+0x34], R3 ;  /* 0x00003403ff007988 */ /* 0x0005e8000800080c */
[----:B------:R2:W-:Y:S02]  /*1390*/  STS [UR12+0x1c], R2 ;  /* 0x00001c02ff007988 */ /* 0x0005e4000800080c */
.L_x_44:
[----:B------:R-:W-:Y:S05]  /*13a0*/  BSYNC.RECONVERGENT B3 ;  /* 0x0000000000037941 */ /* 0x000fea0003800200 */
.L_x_43:
[----:B------:R-:W-:Y:S04]  /*13b0*/  BSSY.RECONVERGENT B4, `(.L_x_45) ;  /* 0x000001a000047945 */ /* 0x000fe80003800200 */
[----:B------:R-:W-:Y:S04]  /*13c0*/  BSSY.RELIABLE B3, `(.L_x_46) ;  /* 0x0000015000037945 */ /* 0x000fe80003800100 */
[----:B------:R-:W-:Y:S05]  /*13d0*/  @P2 BRA `(.L_x_47) ;  /* 0x0000000000202947 */ /* 0x000fea0003800000 */
[----:B--23-5:R-:W2:Y:S02]  /*13e0*/  LDS R2, [UR12+0x34] ;  /* 0x0000340cff027984 */ /* 0x02cea40008000800 */
[----:B--2---:R-:W-:-:S05]  /*13f0*/  LOP3.LUT R2, R2, 0x38, RZ, 0xb8, !PT ;  /* 0x0000003802027812 */ /* 0x004fca00078eb8ff */
[----:B------:R2:W-:Y:S01]  /*1400*/  STS [UR12+0x34], R2 ;  /* 0x00003402ff007988 */ /* 0x0005e2000800080c */
[----:B------:R-:W-:Y:S05]  /*1410*/  @P2 BRA `(.L_x_48) ;  /* 0x0000000000202947 */ /* 0x000fea0003800000 */
[----:B--2---:R-:W2:Y:S01]  /*1420*/  LDS R2, [UR12+0x8] ;  /* 0x0000080cff027984 */ /* 0x004ea20008000800 */
[----:B------:R-:W-:-:S05]  /*1430*/  IMAD.MOV.U32 R3, RZ, RZ, 0x780 ;  /* 0x00000780ff037424 */ /* 0x000fca00078e00ff */
[----:B--2---:R-:W-:-:S05]  /*1440*/  LOP3.LUT R2, R2, 0x300, R3, 0xd8, !PT ;  /* 0x0000030002027812 */ /* 0x004fca00078ed803 */
[----:B------:R2:W-:Y:S02]  /*1450*/  STS [UR12+0x8], R2 ;  /* 0x00000802ff007988 */ /* 0x0005e4000800080c */
.L_x_47:
[----:B------:R-:W-:Y:S05]  /*1460*/  @P2 BRA `(.L_x_49) ;  /* 0x0000000000282947 */ /* 0x000fea0003800000 */
[----:B--23-5:R-:W2:Y:S02]  /*1470*/  LDS R2, [UR12+0x8] ;  /* 0x0000080cff027984 */ /* 0x02cea40008000800 */
[----:B--2---:R-:W-:-:S05]  /*1480*/  LOP3.LUT R2, R2, 0x1800, RZ, 0xb8, !PT ;  /* 0x0000180002027812 */ /* 0x004fca00078eb8ff */
[----:B------:R3:W-:Y:S02]  /*1490*/  STS [UR12+0x8], R2 ;  /* 0x00000802ff007988 */ /* 0x0007e4000800080c */
.L_x_48:
[----:B------:R-:W-:Y:S05]  /*14a0*/  @P2 BREAK.RELIABLE B3 ;  /* 0x0000000000032942 */ /* 0x000fea0003800100 */
[----:B------:R-:W-:Y:S05]  /*14b0*/  @P2 BRA `(.L_x_50) ;  /* 0x0000000000242947 */ /* 0x000fea0003800000 */
[----:B--23--:R-:W2:Y:S01]  /*14c0*/  LDS R2, [UR12+0x8] ;  /* 0x0000080cff027984 */ /* 0x00cea20008000800 */
[----:B------:R-:W-:-:S05]  /*14d0*/  IMAD.MOV.U32 R3, RZ, RZ, 0x6000 ;  /* 0x00006000ff037424 */ /* 0x000fca00078e00ff */
[----:B--2---:R-:W-:-:S04]  /*14e0*/  LOP3.LUT R2, R2, 0x6000, R3, 0xd8, !PT ;  /* 0x0000600002027812 */ /* 0x004fc800078ed803 */
[----:B------:R-:W-:-:S05]  /*14f0*/  LOP3.LUT R2, R2, 0x400000, RZ, 0xb8, !PT ;  /* 0x0040000002027812 */ /* 0x000fca00078eb8ff */
[----:B------:R2:W-:Y:S02]  /*1500*/  STS [UR12+0x8], R2 ;  /* 0x00000802ff007988 */ /* 0x0005e4000800080c */
.L_x_49:
[----:B------:R-:W-:Y:S05]  /*1510*/  BSYNC.RELIABLE B3 ;  /* 0x0000000000037941 */ /* 0x000fea0003800100 */
.L_x_46:
[----:B--23-5:R-:W2:Y:S02]  /*1520*/  @!P2 LDS R2, [UR12+0x8] ;  /* 0x0000080cff02a984 */ /* 0x02cea40008000800 */
[----:B--2---:R-:W-:-:S05]  /*1530*/  @!P2 LOP3.LUT R2, R2, 0x8000, RZ, 0xb8, !PT ;  /* 0x000080000202a812 */ /* 0x004fca00078eb8ff */
[----:B------:R5:W-:Y:S02]  /*1540*/  @!P2 STS [UR12+0x8], R2 ;  /* 0x00000802ff00a988 */ /* 0x000be4000800080c */
.L_x_50:
[----:B------:R-:W-:Y:S05]  /*1550*/  BSYNC.RECONVERGENT B4 ;  /* 0x0000000000047941 */ /* 0x000fea0003800200 */
.L_x_45:
[----:B------:R-:W-:Y:S05]  /*1560*/  WARPSYNC.ALL ;  /* 0x0000000000007948 */ /* 0x000fea0003800000 */
[----:B------:R-:W-:Y:S01]  /*1570*/  NOP ;  /* 0x0000000000007918 */ /* 0x000fe20000000000 */
[----:B------:R-:W-:-:S04]  /*1580*/  UIADD3 UR4, UPT, UPT, UR4, 0x100, URZ ;  /* 0x0000010004047890 */ /* 0x000fc8000fffe0ff */
[----:B------:R-:W-:-:S04]  /*1590*/  UIADD3 UR14, UP0, UPT, UR4, UR14, URZ ;  /* 0x0000000e040e7290 */ /* 0x000fc8000ff1e0ff */
[----:B------:R-:W-:Y:S01]  /*15a0*/  ULEA.HI.X.SX32 UR23, UR4, UR15, 0x1, UP0 ;  /* 0x0000000f04177291 */ /* 0x000fe200080f0eff */
[----:B------:R-:W-:Y:S11]  /*15b0*/  @P0 BRA `(.L_x_51) ;  /* 0x0000000000340947 */ /* 0x000ff60003800000 */
[----:B--23-5:R-:W2:Y:S01]  /*15c0*/  S2R R2, SR_LANEID ;  /* 0x0000000000027919 */ /* 0x02cea20000000000 */
[----:B------:R-:W-:Y:S05]  /*15d0*/  WARPSYNC.ALL ;  /* 0x0000000000007948 */ /* 0x000fea0003800000 */
[----:B------:R-:W-:Y:S01]  /*15e0*/  NOP ;  /* 0x0000000000007918 */ /* 0x000fe20000000000 */
[----:B--2---:R-:W-:-:S05]  /*15f0*/  IMAD.SHL.U32 R4, R2, 0x4, RZ ;  /* 0x0000000402047824 */ /* 0x004fca00078e00ff */
[----:B------:R-:W2:Y:S01]  /*1600*/  LDS R5, [R4+UR12] ;  /* 0x0000000c04057984 */ /* 0x000ea20008000800 */
[----:B------:R-:W-:Y:S01]  /*1610*/  IADD3 R2, P3, PT, R4, UR14, RZ ;  /* 0x0000000e04027c10 */ /* 0x000fe2000ff7e0ff */
[----:B------:R-:W-:-:S04]  /*1620*/  UMOV UR15, UR23 ;  /* 0x00000017000f7c82 */ /* 0x000fc80008000000 */
[----:B------:R-:W-:-:S05]  /*1630*/  IMAD.X R3, RZ, RZ, UR23, P3 ;  /* 0x00000017ff037e24 */ /* 0x000fca00098e06ff */
[----:B--2---:R2:W3:Y:S01]  /*1640*/  ATOMG.E.EXCH.STRONG.GPU PT, RZ, [R2], R5 ;  /* 0x0000000502ff73a8 */ /* 0x0044e200041ee100 */
[----:B------:R-:W-:-:S04]  /*1650*/  DEPBAR {5,4,3,2,1,0} ;  /* 0x0000003f0000791a */ /* 0x000fc80000000000 */
[----:B------:R-:W5:Y:S02]  /*1660*/  CCTL.E.C.LDCU.IV.DEEP [UR14] ;  /* 0x000000000e007540 */ /* 0x000f640009c08000 */
[----:B-----5:R2:W-:Y:S01]  /*1670*/  UTMACCTL.IV [UR14] ;  /* 0x000000000e0079b9 */ /* 0x0205e20008000000 */
[----:B------:R-:W-:Y:S01]  /*1680*/  NOP ;  /* 0x0000000000007918 */ /* 0x000fe20000000000 */
.L_x_51:
[----:B------:R-:W-:Y:S05]  /*1690*/  @P0 BRA `(.L_x_52) ;  /* 0x00000000000c0947 */ /* 0x000fea0003800000 */
[----:B------:R0:W-:Y:S01]  /*16a0*/  UTMACMDFLUSH ;  /* 0x00000000000079b7 */ /* 0x0001e20000000000 */
[----:B------:R-:W-:Y:S05]  /*16b0*/  @P0 BRA `(.L_x_52) ;  /* 0x0000000000040947 */ /* 0x000fea0003800000 */
[----:B------:R-:W-:-:S04]  /*16c0*/  DEPBAR.LE SB0, 0x0 ;  /* 0x000080000000791a */ /* 0x000fc80000000000 */
.L_x_52:
[----:B------:R-:W-:Y:S05]  /*16d0*/  WARPSYNC.ALL ;  /* 0x0000000000007948 */ /* 0x000fea0003800000 */
[----:B------:R-:W-:Y:S01]  /*16e0*/  NOP ;  /* 0x0000000000007918 */ /* 0x000fe20000000000 */
[----:B---3--:R-:W-:Y:S01]  /*16f0*/  BAR.SYNC.DEFER_BLOCKING 0x0 ;  /* 0x0000000000007b1d */ /* 0x008fe20000010000 */
[----:B------:R-:W-:Y:S01]  /*1700*/  ISETP.GE.AND P0, PT, R13, 0x1, PT ;  /* 0x000000010d00780c */ /* 0x000fe20003f06270 */
[----:B--2---:R-:W-:Y:S01]  /*1710*/  USHF.L.U32 UR15, UR6, 0x8, URZ ;  /* 0x00000008060f7899 */ /* 0x004fe200080006ff */
[----:B-----5:R-:W-:Y:S01]  /*1720*/  SHF.R.U32.HI R2, RZ, 0x5, R0 ;  /* 0x00000005ff027819 */ /* 0x020fe20000011600 */
[----:B------:R-:W-:-:S02]  /*1730*/  USHF.L.U32 UR27, UR13, 0x7, URZ ;  /* 0x000000070d1b7899 */ /* 0x000fc400080006ff */
[----:B------:R-:W-:Y:S01]  /*1740*/  VOTEU.ALL UP0, P2 ;  /* 0x0000000000ff7886 */ /* 0x000fe20001000000 */
[----:B------:R-:W-:Y:S01]  /*1750*/  UMOV UR4, 0x1 ;  /* 0x0000000100047882 */ /* 0x000fe20000000000 */
[----:B------:R-:W-:Y:S01]  /*1760*/  VOTEU.ALL UP1, P2 ;  /* 0x0000000000ff7886 */ /* 0x000fe20001020000 */
[----:B------:R-:W-:Y:S02]  /*1770*/  R2UR UR22, R2 ;  /* 0x00000000021672ca */ /* 0x000fe400000e0000 */
[----:B------:R-:W-:-:S04]  /*1780*/  @!UP0 UIADD3 UR16, UPT, UPT, -UR4, 0x100000, URZ ;  /* 0x0010000004108890 */ /* 0x000fc8000fffe1ff */
[----:B------:R-:W-:Y:S02]  /*1790*/  @!UP0 USHF.L.U32 UR17, UR16, 0xb, URZ ;  /* 0x0000000b10118899 */ /* 0x000fe400080006ff */
[----:B------:R-:W-:Y:S02]  /*17a0*/  @!UP0 USHF.L.U32 UR16, UR16, 0x1, URZ ;  /* 0x0000000110108899 */ /* 0x000fe400080006ff */
[----:B------:R-:W-:-:S04]  /*17b0*/  @!UP0 UIADD3 UR4, UPT, UPT, -UR4, 0x100000, URZ ;  /* 0x0010000004048890 */ /* 0x000fc8000fffe1ff */
[----:B------:R-:W-:Y:S02]  /*17c0*/  @!UP0 USHF.L.U32 UR5, UR4, 0xb, URZ ;  /* 0x0000000b04058899 */ /* 0x000fe400080006ff */
[----:B------:R-:W-:Y:S01]  /*17d0*/  @!UP0 USHF.L.U32 UR4, UR4, 0x1, URZ ;  /* 0x0000000104048899 */ /* 0x000fe200080006ff */
[----:B------:R-:W-:Y:S01]  /*17e0*/  VOTEU.ALL UP0, P2 ;  /* 0x0000000000ff7886 */ /* 0x000fe20001000000 */
[----:B------:R-:W2:Y:S04]  /*17f0*/  FENCE.VIEW.ASYNC.S ;  /* 0x00000000000073c6 */ /* 0x000ea80000000000 */
[----:B--2---:R2:W3:Y:S06]  /*1800*/  @!UP0 SYNCS.EXCH.64 URZ, [UR12+0x6000], UR16 ;  /* 0x006000100cff85b2 */ /* 0x0044ec0008000100 */
[----:B------:R2:W5:Y:S01]  /*1810*/  @!UP1 SYNCS.EXCH.64 URZ, [UR12+0x6010], UR4 ;  /* 0x006010040cff95b2 */ /* 0x0005620008000100 */
[----:B------:R-:W-:Y:S05]  /*1820*/  @!P0 BRA `(.L_x_53) ;  /* 0x0000000400b88947 */ /* 0x000fea0003800000 */
[----:B---3-5:R-:W-:Y:S01]  /*1830*/  BAR.SYNC.DEFER_BLOCKING 0x0 ;  /* 0x0000000000007b1d */ /* 0x028fe20000010000 */
[----:B------:R-:W-:Y:S01]  /*1840*/  @!P2 IMAD.MOV.U32 R2, RZ, RZ, 0x6000 ;  /* 0x00006000ff02a424 */ /* 0x000fe200078e00ff */
[----:B------:R-:W-:Y:S01]  /*1850*/  ELECT P0, URZ, PT ;  /* 0x0000000000ff782f */ /* 0x000fe20003800000 */
[----:B------:R-:W-:-:S03]  /*1860*/  UIADD3 UR24, UPT, UPT, UR12, 0x4000, URZ ;  /* 0x000040000c187890 */ /* 0x000fc6000fffe0ff */
[----:B------:R-:W-:Y:S01]  /*1870*/  ISETP.LT.U32.AND P0, PT, R10, 0x20, P0 ;  /* 0x000000200a00780c */ /* 0x000fe20000701070 */
[----:B------:R-:W-:Y:S01]  /*1880*/  UIADD3 UR25, UPT, UPT, UR12, 0x6000, URZ ;  /* 0x000060000c197890 */ /* 0x000fe2000fffe0ff */
[----:B------:R-:W-:Y:S01]  /*1890*/  UMOV UR26, URZ ;  /* 0x000000ff001a7c82 */ /* 0x000fe20008000000 */
[----:B--2---:R-:W-:Y:S01]  /*18a0*/  ULOP3.LUT UR4, UR22, 0x3, URZ, 0xc0, !UPT ;  /* 0x0000000316047892 */ /* 0x004fe2000f8ec0ff */
[----:B------:R-:W-:Y:S01]  /*18b0*/  UMOV UR31, UR26 ;  /* 0x0000001a001f7c82 */ /* 0x000fe20008000000 */
[----:B------:R-:W-:Y:S02]  /*18c0*/  USHF.R.U32.HI UR6, URZ, 0x4, UR12 ;  /* 0x00000004ff067899 */ /* 0x000fe4000801160c */
[----:B------:R-:W-:Y:S02]  /*18d0*/  ULEA UR28, UR4, UR12, 0xc ;  /* 0x0000000c041c7291 */ /* 0x000fe4000f8e60ff */
[----:B------:R-:W-:-:S04]  /*18e0*/  ULEA UR30, UR4, UR15, 0x6 ;  /* 0x0000000f041e7291 */ /* 0x000fc8000f8e30ff */
[----:B------:R-:W-:Y:S01]  /*18f0*/  VOTEU.ANY UP0, P0 ;  /* 0x0000000000ff7886 */ /* 0x000fe20000000100 */
[----:B------:R-:W-:Y:S01]  /*1900*/  UMOV UR29, UR25 ;  /* 0x00000019001d7c82 */ /* 0x000fe20008000000 */
[----:B------:R-:W-:Y:S02]  /*1910*/  USHF.R.U32.HI UR4, URZ, 0x4, UR24 ;  /* 0x00000004ff047899 */ /* 0x000fe40008011618 */
[----:B------:R-:W-:Y:S01]  /*1920*/  USGXT.U32 UR6, UR6, 0xe ;  /* 0x0000000e0606789a */ /* 0x000fe20008000000 */
[----:B------:R2:W-:Y:S01]  /*1930*/  @!P2 SYNCS.ARRIVE.TRANS64 RZ, [UR12+0x6000], R2 ;  /* 0x00600002ffffa9a7 */ /* 0x0005e2000800000c */
[----:B------:R-:W-:Y:S01]  /*1940*/  BAR.SYNC.DEFER_BLOCKING 0x0 ;  /* 0x0000000000007b1d */ /* 0x000fe20000010000 */
[----:B------:R-:W-:Y:S02]  /*1950*/  USGXT.U32 UR4, UR4, 0xe ;  /* 0x0000000e0404789a */ /* 0x000fe40008000000 */
[----:B------:R-:W-:-:S03]  /*1960*/  ULOP3.LUT UR16, UR6, 0x1000000, URZ, 0xfc, !UPT ;  /* 0x0100000006107892 */ /* 0x000fc6000f8efcff */
[----:B------:R-:W-:Y:S01]  /*1970*/  UMOV UR20, 0x1000080 ;  /* 0x0100008000147882 */ /* 0x000fe20000000000 */
[----:B------:R-:W-:Y:S01]  /*1980*/  UMOV UR21, 0x40004040 ;  /* 0x4000404000157882 */ /* 0x000fe20000000000 */
[----:B------:R-:W-:Y:S01]  /*1990*/  UMOV UR7, URZ ;  /* 0x000000ff00077c82 */ /* 0x000fe20008000000 */
[----:B------:R-:W-:Y:S01]  /*19a0*/  UMOV UR18, 0xfffffffe ;  /* 0xfffffffe00127882 */ /* 0x000fe20000000000 */
[----:B------:R-:W-:Y:S01]  /*19b0*/  UMOV UR19, 0x7fffbfdf ;  /* 0x7fffbfdf00137882 */ /* 0x000fe20000000000 */
[----:B------:R-:W-:Y:S01]  /*19c0*/  UMOV UR5, URZ ;  /* 0x000000ff00057c82 */ /* 0x000fe20008000000 */
[----:B------:R-:W-:Y:S02]  /*19d0*/  UIADD3.64 UR20, UPT, UPT, UR6, UR20, URZ ;  /* 0x0000001406147297 */ /* 0x000fe4000fffe0ff */
[----:B------:R-:W-:Y:S02]  /*19e0*/  UIADD3.64 UR18, UPT, UPT, UR4, -UR18, URZ ;  /* 0x8000001204127297 */ /* 0x000fe4000fffe0ff */
[----:B------:R-:W-:Y:S01]  /*19f0*/  UMOV UR6, UR4 ;  /* 0x0000000400067c82 */ /* 0x000fe20008000000 */
[----:B------:R-:W-:Y:S01]  /*1a00*/  UMOV UR7, 0x80004020 ;  /* 0x8000402000077882 */ /* 0x000fe20000000000 */
[----:B------:R-:W-:Y:S01]  /*1a10*/  UMOV UR17, 0x40004040 ;  /* 0x4000404000117882 */ /* 0x000fe20000000000 */
[----:B------:R2:W-:Y:S01]  /*1a20*/  @UP0 UTMALDG.2D [UR24], [UR8] ;  /* 0x00000018080005b4 */ /* 0x0005e20008008000 */
[----:B------:R-:W-:Y:S01]  /*1a30*/  UISETP.NE.U32.AND UP0, UPT, UR22, URZ, UPT ;  /* 0x000000ff1600728c */ /* 0x000fe2000bf05070 */
[----:B------:R3:W-:Y:S06]  /*1a40*/  MEMBAR.ALL.CTA ;  /* 0x0000000000007992 */ /* 0x0007ec0000008000 */
[----:B---3--:R-:W3:Y:S02]  /*1a50*/  FENCE.VIEW.ASYNC.S ;  /* 0x00000000000073c6 */ /* 0x008ee40000000000 */
[----:B---3--:R-:W-:Y:S06]  /*1a60*/  BAR.SYNC.DEFER_BLOCKING 0x0 ;  /* 0x0000000000007b1d */ /* 0x008fec0000010000 */
[----:B------:R2:W-:Y:S02]  /*1a70*/  UTMALDG.2D [UR28], [UR10] ;  /* 0x0000001c0a0075b4 */ /* 0x0005e40008008000 */
[----:B------:R-:W-:Y:S06]  /*1a80*/  BAR.SYNC.DEFER_BLOCKING 0x0 ;  /* 0x0000000000007b1d */ /* 0x000fec0000010000 */
[----:B------:R-:W3:Y:S02]  /*1a90*/  SYNCS.PHASECHK.TRANS64.TRYWAIT P0, [UR12+0x6000], RZ ;  /* 0x006000ffff0075a7 */ /* 0x000ee4000800110c */
[----:B--23--:R-:W-:Y:S05]  /*1aa0*/  @!P0 BRA `(.L_x_54) ;  /* 0x0000001000dc8947 */ /* 0x00cfea0003800000 */
.L_x_66:
[----:B------:R-:W-:Y:S05]  /*1ab0*/  BRA.U UP0, `(.L_x_55) ;  /* 0x00000001001c7547 */ /* 0x000fea000b800000 */
[----:B------:R-:W-:Y:S01]  /*1ac0*/  UMOV UR4, 0x0 ;  /* 0x0000000000047882 */ /* 0x000fe20000000000 */
[----:B------:R-:W-:Y:S01]  /*1ad0*/  UMOV UR5, 0x8410010 ;  /* 0x0841001000057882 */ /* 0x000fe20000000000 */
[----:B------:R-:W-:Y:S01]  /*1ae0*/  UMOV UR24, 0x0 ;  /* 0x0000000000187882 */ /* 0x000fe20000000000 */
[----:B------:R-:W-:Y:S01]  /*1af0*/  UMOV UR25, 0x8410010 ;  /* 0x0841001000197882 */ /* 0x000fe20000000000 */
[----:B------:R2:W-:Y:S01]  /*1b00*/  UTCHMMA gdesc[UR6], gdesc[UR16], tmem[UR32], tmem[UR4], idesc[UR5], !UPT ;  /* 0x00ff0410060075ea */ /* 0x0005e2000f800020 */
[----:B------:R2:W-:Y:S01]  /*1b10*/  UTCHMMA gdesc[UR18], gdesc[UR20], tmem[UR32], tmem[UR24], idesc[UR25], UPT ;  /* 0x00ff1814120075ea */ /* 0x0005e2000b800020 */
[----:B------:R-:W-:Y:S02]  /*1b20*/  NOP ;  /* 0x0000000000007918 */ /* 0x000fe40000000000 */
.L_x_55:
[----:B------:R-:W-:Y:S01]  /*1b30*/  ELECT P0, URZ, PT ;  /* 0x0000000000ff782f */ /* 0x000fe20003800000 */
[----:B--2---:R-:W-:-:S03]  /*1b40*/  UIADD3 UR4, UPT, UPT, UR12, 0x6010, URZ ;  /* 0x000060100c047890 */ /* 0x004fc6000fffe0ff */
[----:B------:R-:W-:Y:S01]  /*1b50*/  ISETP.LT.U32.AND P0, PT, R10, 0x20, P0 ;  /* 0x000000200a00780c */ /* 0x000fe20000701070 */
[----:B------:R-:W-:-:S12]  /*1b60*/  UMOV UR5, URZ ;  /* 0x000000ff00057c82 */ /* 0x000fd80008000000 */
[----:B------:R-:W-:Y:S01]  /*1b70*/  VOTEU.ANY UP0, P0 ;  /* 0x0000000000ff7886 */ /* 0x000fe20000000100 */
[----:B------:R-:W-:Y:S01]  /*1b80*/  VOTEU.ANY UP1, P0 ;  /* 0x0000000000ff7886 */ /* 0x000fe20000020100 */
[----:B------:R-:W-:-:S03]  /*1b90*/  ISETP.GE.U32.AND P0, PT, R13, 0x21, PT ;  /* 0x000000210d00780c */ /* 0x000fc60003f06070 */
[----:B------:R-:W-:Y:S02]  /*1ba0*/  @UP0 UMOV UR24, UR4 ;  /* 0x0000000400180c82 */ /* 0x000fe40008000000 */
[----:B------:R2:W-:Y:S01]  /*1bb0*/  @UP1 UTCBAR [UR24], URZ ;  /* 0x000000ff180013e9 */ /* 0x0005e200080000ff */
[----:B------:R-:W-:Y:S06]  /*1bc0*/  BAR.SYNC.DEFER_BLOCKING 0x0 ;  /* 0x0000000000007b1d */ /* 0x000fec0000010000 */
[----:B------:R-:W3:Y:S02]  /*1bd0*/  SYNCS.PHASECHK.TRANS64.TRYWAIT P3, [UR12+0x6010], RZ ;  /* 0x006010ffff0075a7 */ /* 0x000ee4000806110c */
[----:B--23--:R-:W-:Y:S05]  /*1be0*/  @!P3 BRA `(.L_x_56) ;  /* 0x000000100098b947 */ /* 0x00cfea0003800000 */
.L_x_67:
[----:B------:R-:W-:Y:S05]  /*1bf0*/  @!P0 BRA `(.L_x_53) ;  /* 0x0000000000c48947 */ /* 0x000fea0003800000 */
[----:B------:R-:W-:Y:S01]  /*1c00*/  IMAD.MOV.U32 R2, RZ, RZ, 0x1 ;  /* 0x00000001ff027424 */ /* 0x000fe200078e00ff */
[----:B------:R-:W2:Y:S01]  /*1c10*/  LDCU UR30, c[0x0][0x3a0] ;  /* 0x00007400ff1e77ac */ /* 0x000ea20008000800 */
[----:B------:R-:W-:-:S05]  /*1c20*/  UMOV UR26, 0x20 ;  /* 0x00000020001a7882 */ /* 0x000fca0000000000 */
.L_x_60:
[----:B------:R-:W-:Y:S01]  /*1c30*/  BAR.SYNC.DEFER_BLOCKING 0x0 ;  /* 0x0000000000007b1d */ /* 0x000fe20000010000 */
[----:B------:R-:W-:Y:S01]  /*1c40*/  ELECT P0, URZ, PT ;  /* 0x0000000000ff782f */ /* 0x000fe20003800000 */
[----:B------:R-:W-:Y:S01]  /*1c50*/  @!P2 IMAD.MOV.U32 R3, RZ, RZ, 0x6000 ;  /* 0x00006000ff03a424 */ /* 0x000fe200078e00ff */
[----:B------:R-:W-:Y:S02]  /*1c60*/  UIADD3 UR25, UPT, UPT, UR12, 0x6000, URZ ;  /* 0x000060000c197890 */ /* 0x000fe4000fffe0ff */
[----:B------:R-:W-:Y:S01]  /*1c70*/  ISETP.LT.U32.AND P0, PT, R10, 0x20, P0 ;  /* 0x000000200a00780c */ /* 0x000fe20000701070 */
[----:B------:R-:W-:Y:S01]  /*1c80*/  ULOP3.LUT UR28, UR22, 0x3, URZ, 0xc0, !UPT ;  /* 0x00000003161c7892 */ /* 0x000fe2000f8ec0ff */
[----:B------:R-:W-:-:S03]  /*1c90*/  UMOV UR39, UR26 ;  /* 0x0000001a00277c82 */ /* 0x000fc60008000000 */
[----:B------:R-:W-:Y:S02]  /*1ca0*/  ULEA UR36, UR28, UR12, 0xc ;  /* 0x0000000c1c247291 */ /* 0x000fe4000f8e60ff */
[----:B------:R-:W-:Y:S01]  /*1cb0*/  ULEA UR38, UR28, UR15, 0x6 ;  /* 0x0000000f1c267291 */ /* 0x000fe2000f8e30ff */
[----:B------:R-:W-:-:S05]  /*1cc0*/  UMOV UR37, UR25 ;  /* 0x0000001900257c82 */ /* 0x000fca0008000000 */
[----:B------:R-:W-:-:S05]  /*1cd0*/  VOTEU.ANY UP0, P0 ;  /* 0x0000000000ff7886 */ /* 0x000fca0000000100 */
[----:B------:R-:W-:Y:S02]  /*1ce0*/  @UP0 UIADD3 UR24, UPT, UPT, UR12, 0x4000, URZ ;  /* 0x000040000c180890 */ /* 0x000fe4000fffe0ff */
[----:B------:R3:W-:Y:S01]  /*1cf0*/  @!P2 SYNCS.ARRIVE.TRANS64 RZ, [UR12+0x6000], R3 ;  /* 0x00600003ffffa9a7 */ /* 0x0007e2000800000c */
[----:B------:R-:W-:Y:S06]  /*1d00*/  BAR.SYNC.DEFER_BLOCKING 0x0 ;  /* 0x0000000000007b1d */ /* 0x000fec0000010000 */
[----:B------:R-:W-:Y:S01]  /*1d10*/  VOTEU.ANY UP0, P0 ;  /* 0x0000000000ff7886 */ /* 0x000fe20000000100 */
[----:B---3--:R-:W-:-:S04]  /*1d20*/  IMAD.U32 R3, R2, -0x80000000, RZ ;  /* 0x8000000002037824 */ /* 0x008fc800078e00ff */
[----:B------:R3:W-:Y:S01]  /*1d30*/  @UP0 UTMALDG.2D [UR24], [UR8] ;  /* 0x00000018080005b4 */ /* 0x0007e20008008000 */
[----:B------:R-:W-:Y:S01]  /*1d40*/  UISETP.NE.U32.AND UP0, UPT, UR22, URZ, UPT ;  /* 0x000000ff1600728c */ /* 0x000fe2000bf05070 */
[----:B------:R5:W-:Y:S06]  /*1d50*/  MEMBAR.ALL.CTA ;  /* 0x0000000000007992 */ /* 0x000bec0000008000 */
[----:B-----5:R-:W5:Y:S02]  /*1d60*/  FENCE.VIEW.ASYNC.S ;  /* 0x00000000000073c6 */ /* 0x020f640000000000 */
[----:B-----5:R-:W-:Y:S06]  /*1d70*/  BAR.SYNC.DEFER_BLOCKING 0x0 ;  /* 0x0000000000007b1d */ /* 0x020fec0000010000 */
[----:B------:R3:W-:Y:S02]  /*1d80*/  UTMALDG.2D [UR36], [UR10] ;  /* 0x000000240a0075b4 */ /* 0x0007e40008008000 */
[----:B------:R-:W-:Y:S06]  /*1d90*/  BAR.SYNC.DEFER_BLOCKING 0x0 ;  /* 0x0000000000007b1d */ /* 0x000fec0000010000 */
[----:B------:R-:W5:Y:S02]  /*1da0*/  SYNCS.PHASECHK.TRANS64.TRYWAIT P0, [UR12+0x6000], R3 ;  /* 0x00600003ff0075a7 */ /* 0x000f64000800110c */
[----:B---3-5:R-:W-:Y:S05]  /*1db0*/  @!P0 BRA `(.L_x_57) ;  /* 0x0000001000308947 */ /* 0x028fea0003800000 */
.L_x_68:
[----:B------:R-:W-:Y:S05]  /*1dc0*/  BRA.U UP0, `(.L_x_58) ;  /* 0x00000001001c7547 */ /* 0x000fea000b800000 */
[----:B------:R-:W-:Y:S01]  /*1dd0*/  UMOV UR24, 0x0 ;  /* 0x0000000000187882 */ /* 0x000fe20000000000 */
[----:B------:R-:W-:Y:S01]  /*1de0*/  UMOV UR25, 0x8410010 ;  /* 0x0841001000197882 */ /* 0x000fe20000000000 */
[----:B------:R-:W-:Y:S01]  /*1df0*/  UMOV UR28, 0x0 ;  /* 0x00000000001c7882 */ /* 0x000fe20000000000 */
[----:B------:R-:W-:Y:S01]  /*1e00*/  UMOV UR29, 0x8410010 ;  /* 0x08410010001d7882 */ /* 0x000fe20000000000 */
[----:B------:R3:W-:Y:S01]  /*1e10*/  UTCHMMA gdesc[UR6], gdesc[UR16], tmem[UR32], tmem[UR24], idesc[UR25], UPT ;  /* 0x00ff1810060075ea */ /* 0x0007e2000b800020 */
[----:B------:R3:W-:Y:S01]  /*1e20*/  UTCHMMA gdesc[UR18], gdesc[UR20], tmem[UR32], tmem[UR28], idesc[UR29], UPT ;  /* 0x00ff1c14120075ea */ /* 0x0007e2000b800020 */
[----:B------:R-:W-:Y:S02]  /*1e30*/  NOP ;  /* 0x0000000000007918 */ /* 0x000fe40000000000 */
.L_x_58:
[----:B------:R-:W-:-:S04]  /*1e40*/  ELECT P0, URZ, PT ;  /* 0x0000000000ff782f */ /* 0x000fc80003800000 */
[----:B------:R-:W-:-:S13]  /*1e50*/  ISETP.LT.U32.AND P0, PT, R10, 0x20, P0 ;  /* 0x000000200a00780c */ /* 0x000fda0000701070 */
[----:B------:R-:W-:Y:S01]  /*1e60*/  VOTEU.ANY UP0, P0 ;  /* 0x0000000000ff7886 */ /* 0x000fe20000000100 */
[----:B------:R-:W-:-:S04]  /*1e70*/  VOTEU.ANY UP1, P0 ;  /* 0x0000000000ff7886 */ /* 0x000fc80000020100 */
[----:B---3--:R-:W-:Y:S02]  /*1e80*/  @UP0 UMOV UR24, UR4 ;  /* 0x0000000400180c82 */ /* 0x008fe40008000000 */
[----:B------:R3:W-:Y:S01]  /*1e90*/  @UP1 UTCBAR [UR24], URZ ;  /* 0x000000ff180013e9 */ /* 0x0007e200080000ff */
[----:B------:R-:W-:Y:S06]  /*1ea0*/  BAR.SYNC.DEFER_BLOCKING 0x0 ;  /* 0x0000000000007b1d */ /* 0x000fec0000010000 */
[----:B------:R-:W5:Y:S02]  /*1eb0*/  SYNCS.PHASECHK.TRANS64.TRYWAIT P0, [UR12+0x6010], R3 ;  /* 0x00601003ff0075a7 */ /* 0x000f64000800110c */
[----:B---3-5:R-:W-:Y:S05]  /*1ec0*/  @!P0 BRA `(.L_x_59) ;  /* 0x0000000c00f88947 */ /* 0x028fea0003800000 */
.L_x_69:
[----:B------:R-:W-:Y:S01]  /*1ed0*/  UIADD3 UR26, UPT, UPT, UR26, 0x20, URZ ;  /* 0x000000201a1a7890 */ /* 0x000fe2000fffe0ff */
[----:B------:R-:W-:-:S03]  /*1ee0*/  LOP3.LUT R2, R2, 0x1, RZ, 0x3c, !PT ;  /* 0x0000000102027812 */ /* 0x000fc600078e3cff */
[----:B--2---:R-:W-:-:S09]  /*1ef0*/  UISETP.GE.AND UP0, UPT, UR26, UR30, UPT ;  /* 0x0000001e1a00728c */ /* 0x004fd2000bf06270 */
[----:B------:R-:W-:Y:S05]  /*1f00*/  BRA.U !UP0, `(.L_x_60) ;  /* 0xfffffffd08487547 */ /* 0x000fea000b83ffff */
.L_x_53:
[----:B---3-5:R-:W-:Y:S06]  /*1f10*/  BAR.SYNC.DEFER_BLOCKING 0x0 ;  /* 0x0000000000007b1d */ /* 0x028fec0000010000 */
[----:B------:R-:W-:Y:S04]  /*1f20*/  BSSY.RECONVERGENT B4, `(.L_x_61) ;  /* 0x0000004000047945 */ /* 0x000fe80003800200 */
[----:B------:R-:W-:Y:S05]  /*1f30*/  @P2 BRA `(.L_x_62) ;  /* 0x0000000000082947 */ /* 0x000fea0003800000 */
[----:B------:R-:W3:Y:S02]  /*1f40*/  SYNCS.CCTL.IV [UR12+0x6000] ;  /* 0x00600000ff0079b1 */ /* 0x000ee4000800000c */
[----:B---3--:R-:W3:Y:S02]  /*1f50*/  SYNCS.CCTL.IV [UR12+0x6010] ;  /* 0x00601000ff0079b1 */ /* 0x008ee4000800000c */
.L_x_62:
[----:B--2---:R-:W-:Y:S05]  /*1f60*/  BSYNC.RECONVERGENT B4 ;  /* 0x0000000000047941 */ /* 0x004fea0003800200 */
.L_x_61:
[----:B------:R-:W-:Y:S01]  /*1f70*/  ULOP3.LUT UR22, UR22, 0x3, URZ, 0xc0, !UPT ;  /* 0x0000000316167892 */ /* 0x000fe2000f8ec0ff */
[C---:B------:R-:W-:Y:S01]  /*1f80*/  IMAD.SHL.U32 R2, R0.reuse, 0x80, RZ ;  /* 0x0000008000027824 */ /* 0x040fe200078e00ff */
[----:B------:R-:W-:Y:S01]  /*1f90*/  USHF.L.U32 UR6, UR13, 0x7, URZ ;  /* 0x000000070d067899 */ /* 0x000fe200080006ff */
[----:B------:R-:W-:Y:S01]  /*1fa0*/  IMAD.SHL.U32 R3, R0, 0x10, RZ ;  /* 0x0000001000037824 */ /* 0x000fe200078e00ff */
[----:B------:R-:W-:Y:S02]  /*1fb0*/  ULEA UR4, UR22, UR32, 0x15 ;  /* 0x0000002016047291 */ /* 0x000fe4000f8ea8ff */
[----:B------:R-:W-:Y:S01]  /*1fc0*/  LOP3.LUT R0, R2, 0x3f80, RZ, 0xc0, !PT ;  /* 0x00003f8002007812 */ /* 0x000fe200078ec0ff */
[----:B------:R-:W-:Y:S01]  /*1fd0*/  ULEA UR5, UR22, UR15, 0x6 ;  /* 0x0000000f16057291 */ /* 0x000fe2000f8e30ff */
[----:B------:R-:W-:Y:S02]  /*1fe0*/  ELECT P0, URZ, PT ;  /* 0x0000000000ff782f */ /* 0x000fe40003800000 */
[----:B------:R-:W-:Y:S01]  /*1ff0*/  LOP3.LUT R0, R0, 0x70, R3, 0xf8, !PT ;  /* 0x0000007000007812 */ /* 0x000fe200078ef803 */
[----:B------:R-:W-:-:S02]  /*2000*/  UMOV UR15, UR23 ;  /* 0x00000017000f7c82 */ /* 0x000fc40008000000 */
[----:B------:R-:W2:Y:S01]  /*2010*/  LDTM.x64 R96, tmem[UR4] ;  /* 0x00000004006079ee */ /* 0x000ea20008340000 */
[C---:B------:R-:W-:Y:S02]  /*2020*/  LOP3.LUT R2, R0.reuse, 0x10, RZ, 0x3c, !PT ;  /* 0x0000001000027812 */ /* 0x040fe400078e3cff */
[----:B------:R-:W-:Y:S02]  /*2030*/  LOP3.LUT R3, R0, 0x20, RZ, 0x3c, !PT ;  /* 0x0000002000037812 */ /* 0x000fe400078e3cff */
[----:B--2---:R-:W-:Y:S02]  /*2040*/  F2FP.F16.F32.PACK_AB R160, R97, R96 ;  /* 0x0000006061a0723e */ /* 0x004fe400000000ff */
[----:B------:R-:W-:Y:S02]  /*2050*/  F2FP.F16.F32.PACK_AB R161, R99, R98 ;  /* 0x0000006263a1723e */ /* 0x000fe400000000ff */
[----:B------:R-:W-:Y:S02]  /*2060*/  F2FP.F16.F32.PACK_AB R162, R101, R100 ;  /* 0x0000006465a2723e */ /* 0x000fe400000000ff */
[----:B------:R-:W-:-:S02]  /*2070*/  F2FP.F16.F32.PACK_AB R163, R103, R102 ;  /* 0x0000006667a3723e */ /* 0x000fc400000000ff */
[----:B------:R-:W-:Y:S02]  /*2080*/  F2FP.F16.F32.PACK_AB R164, R105, R104 ;  /* 0x0000006869a4723e */ /* 0x000fe400000000ff */
[----:B------:R-:W-:Y:S02]  /*2090*/  F2FP.F16.F32.PACK_AB R165, R107, R106 ;  /* 0x0000006a6ba5723e */ /* 0x000fe400000000ff */
[----:B------:R-:W-:Y:S02]  /*20a0*/  F2FP.F16.F32.PACK_AB R166, R109, R108 ;  /* 0x0000006c6da6723e */ /* 0x000fe400000000ff */
[----:B------:R-:W-:Y:S02]  /*20b0*/  F2FP.F16.F32.PACK_AB R167, R111, R110 ;  /* 0x0000006e6fa7723e */ /* 0x000fe400000000ff */
[----:B------:R-:W2:Y:S01]  /*20c0*/  LDTM.x64 R48, tmem[UR4+0x40] ;  /* 0x00004004003079ee */ /* 0x000ea20008340000 */
[----:B------:R-:W-:Y:S02]  /*20d0*/  F2FP.F16.F32.PACK_AB R112, R113, R112 ;  /* 0x000000707170723e */ /* 0x000fe400000000ff */
[----:B------:R-:W-:-:S02]  /*20e0*/  F2FP.F16.F32.PACK_AB R120, R121, R120 ;  /* 0x000000787978723e */ /* 0x000fc400000000ff */
[----:B------:R-:W-:Y:S02]  /*20f0*/  F2FP.F16.F32.PACK_AB R128, R129, R128 ;  /* 0x000000808180723e */ /* 0x000fe400000000ff */
[----:B------:R-:W-:Y:S02]  /*2100*/  F2FP.F16.F32.PACK_AB R113, R115, R114 ;  /* 0x000000727371723e */ /* 0x000fe400000000ff */
[----:B------:R-:W-:Y:S02]  /*2110*/  F2FP.F16.F32.PACK_AB R121, R123, R122 ;  /* 0x0000007a7b79723e */ /* 0x000fe400000000ff */
[----:B------:R-:W-:Y:S02]  /*2120*/  F2FP.F16.F32.PACK_AB R129, R131, R130 ;  /* 0x000000828381723e */ /* 0x000fe400000000ff */
[----:B------:R-:W-:Y:S02]  /*2130*/  F2FP.F16.F32.PACK_AB R114, R117, R116 ;  /* 0x000000747572723e */ /* 0x000fe400000000ff */
[----:B------:R-:W-:-:S02]  /*2140*/  F2FP.F16.F32.PACK_AB R115, R119, R118 ;  /* 0x000000767773723e */ /* 0x000fc400000000ff */
[----:B------:R-:W-:Y:S02]  /*2150*/  F2FP.F16.F32.PACK_AB R122, R125, R124 ;  /* 0x0000007c7d7a723e */ /* 0x000fe400000000ff */
[----:B------:R-:W-:Y:S02]  /*2160*/  F2FP.F16.F32.PACK_AB R123, R127, R126 ;  /* 0x0000007e7f7b723e */ /* 0x000fe400000000ff */
[----:B------:R-:W-:Y:S02]  /*2170*/  F2FP.F16.F32.PACK_AB R130, R133, R132 ;  /* 0x000000848582723e */ /* 0x000fe400000000ff */
[----:B------:R-:W-:Y:S02]  /*2180*/  F2FP.F16.F32.PACK_AB R136, R137, R136 ;  /* 0x000000888988723e */ /* 0x000fe400000000ff */
[----:B--2---:R-:W-:Y:S02]  /*2190*/  F2FP.F16.F32.PACK_AB R116, R49, R48 ;  /* 0x000000303174723e */ /* 0x004fe400000000ff */
        /* <DEDUP_REMOVED lines=9> */
[----:B----4-:R-:W2:Y:S01]  /*2230*/  LDTM.x64 R4, tmem[UR4+0x80] ;  /* 0x00008004000479ee */ /* 0x010ea20008340000 */
        /* <DEDUP_REMOVED lines=63> */
[----:B------:R-:W-:Y:S01]  /*2630*/  NOP ;  /* 0x0000000000007918 */ /* 0x000fe20000000000 */
[----:B--23--:R-:W-:Y:S01]  /*2640*/  BAR.SYNC.DEFER_BLOCKING 0x0 ;  /* 0x0000000000007b1d */ /* 0x00cfe20000010000 */
[----:B------:R-:W-:Y:S01]  /*2650*/  F2FP.F16.F32.PACK_AB R152, R153, R152 ;  /* 0x000000989998723e */ /* 0x000fe200000000ff */
[----:B------:R-:W-:Y:S01]  /*2660*/  ULEA UR4, UR22, UR12, 0xe ;  /* 0x0000000c16047291 */ /* 0x000fe2000f8e70ff */
[----:B------:R-:W-:-:S02]  /*2670*/  F2FP.F16.F32.PACK_AB R153, R155, R154 ;  /* 0x0000009a9b99723e */ /* 0x000fc400000000ff */
[----:B------:R-:W-:Y:S02]  /*2680*/  F2FP.F16.F32.PACK_AB R154, R157, R156 ;  /* 0x0000009c9d9a723e */ /* 0x000fe400000000ff */
[----:B------:R-:W-:Y:S02]  /*2690*/  F2FP.F16.F32.PACK_AB R155, R159, R158 ;  /* 0x0000009e9f9b723e */ /* 0x000fe400000000ff */
[----:B------:R-:W-:Y:S02]  /*26a0*/  F2FP.F16.F32.PACK_AB R4, R5, R4 ;  /* 0x000000040504723e */ /* 0x000fe400000000ff */
[----:B------:R-:W-:Y:S01]  /*26b0*/  F2FP.F16.F32.PACK_AB R5, R7, R6 ;  /* 0x000000060705723e */ /* 0x000fe200000000ff */
[----:B------:R-:W-:Y:S01]  /*26c0*/  STS.128 [R0+UR12], R160 ;  /* 0x000000a000007988 */ /* 0x000fe20008000c0c */
[----:B------:R-:W-:Y:S02]  /*26d0*/  F2FP.F16.F32.PACK_AB R12, R13, R12 ;  /* 0x0000000c0d0c723e */ /* 0x000fe400000000ff */
[----:B------:R-:W-:Y:S01]  /*26e0*/  F2FP.F16.F32.PACK_AB R6, R9, R8 ;  /* 0x000000080906723e */ /* 0x000fe200000000ff */
[----:B------:R-:W-:Y:S01]  /*26f0*/  STS.128 [R0+UR12+0x4000], R116 ;  /* 0x0040007400007988 */ /* 0x000fe20008000c0c */
[----:B------:R-:W-:-:S02]  /*2700*/  F2FP.F16.F32.PACK_AB R7, R11, R10 ;  /* 0x0000000a0b07723e */ /* 0x000fc400000000ff */
[----:B------:R-:W-:Y:S01]  /*2710*/  F2FP.F16.F32.PACK_AB R13, R15, R14 ;  /* 0x0000000e0f0d723e */ /* 0x000fe200000000ff */
[----:B------:R-:W-:Y:S01]  /*2720*/  STS.128 [R0+UR12+0x8000], R68 ;  /* 0x0080004400007988 */ /* 0x000fe20008000c0c */
[----:B------:R-:W-:Y:S02]  /*2730*/  F2FP.F16.F32.PACK_AB R20, R21, R20 ;  /* 0x000000141514723e */ /* 0x000fe400000000ff */
[----:B------:R-:W-:Y:S01]  /*2740*/  F2FP.F16.F32.PACK_AB R14, R17, R16 ;  /* 0x00000010110e723e */ /* 0x000fe200000000ff */
[----:B------:R2:W-:Y:S01]  /*2750*/  STS.128 [R0+UR12+0xc000], R4 ;  /* 0x00c0000400007988 */ /* 0x0005e20008000c0c */
[----:B------:R-:W-:Y:S02]  /*2760*/  F2FP.F16.F32.PACK_AB R15, R19, R18 ;  /* 0x00000012130f723e */ /* 0x000fe400000000ff */
[----:B------:R-:W-:Y:S01]  /*2770*/  F2FP.F16.F32.PACK_AB R21, R23, R22 ;  /* 0x000000161715723e */ /* 0x000fe200000000ff */
[----:B------:R-:W-:Y:S01]  /*2780*/  STS.128 [R2+UR12], R164 ;  /* 0x000000a402007988 */ /* 0x000fe20008000c0c */
[----:B------:R-:W-:-:S02]  /*2790*/  F2FP.F16.F32.PACK_AB R22, R25, R24 ;  /* 0x000000181916723e */ /* 0x000fc400000000ff */
[----:B------:R-:W-:Y:S01]  /*27a0*/  F2FP.F16.F32.PACK_AB R23, R27, R26 ;  /* 0x0000001a1b17723e */ /* 0x000fe200000000ff */
[----:B------:R-:W-:Y:S01]  /*27b0*/  STS.128 [R2+UR12+0x4000], R124 ;  /* 0x0040007c02007988 */ /* 0x000fe20008000c0c */
[----:B------:R-:W-:Y:S02]  /*27c0*/  F2FP.F16.F32.PACK_AB R28, R29, R28 ;  /* 0x0000001c1d1c723e */ /* 0x000fe400000000ff */
[----:B------:R-:W-:Y:S01]  /*27d0*/  F2FP.F16.F32.PACK_AB R29, R31, R30 ;  /* 0x0000001e1f1d723e */ /* 0x000fe200000000ff */
[----:B------:R-:W-:Y:S01]  /*27e0*/  STS.128 [R2+UR12+0x8000], R76 ;  /* 0x0080004c02007988 */ /* 0x000fe20008000c0c */
[----:B------:R-:W-:Y:S02]  /*27f0*/  F2FP.F16.F32.PACK_AB R36, R37, R36 ;  /* 0x000000242524723e */ /* 0x000fe400000000ff */
[----:B------:R-:W-:Y:S01]  /*2800*/  F2FP.F16.F32.PACK_AB R30, R33, R32 ;  /* 0x00000020211e723e */ /* 0x000fe200000000ff */
[----:B------:R3:W-:Y:S01]  /*2810*/  STS.128 [R2+UR12+0xc000], R12 ;  /* 0x00c0000c02007988 */ /* 0x0007e20008000c0c */
[----:B------:R-:W-:-:S02]  /*2820*/  F2FP.F16.F32.PACK_AB R31, R35, R34 ;  /* 0x00000022231f723e */ /* 0x000fc400000000ff */
[----:B------:R-:W-:Y:S01]  /*2830*/  F2FP.F16.F32.PACK_AB R37, R39, R38 ;  /* 0x000000262725723e */ /* 0x000fe200000000ff */
[----:B------:R-:W-:Y:S01]  /*2840*/  STS.128 [R3+UR12], R112 ;  /* 0x0000007003007988 */ /* 0x000fe20008000c0c */
[----:B------:R-:W-:Y:S02]  /*2850*/  F2FP.F16.F32.PACK_AB R44, R45, R44 ;  /* 0x0000002c2d2c723e */ /* 0x000fe400000000ff */
[----:B------:R-:W-:Y:S01]  /*2860*/  LOP3.LUT R8, R0, 0x30, RZ, 0x3c, !PT ;  /* 0x0000003000087812 */ /* 0x000fe200078e3cff */
[----:B------:R-:W-:Y:S01]  /*2870*/  STS.128 [R3+UR12+0x4000], R132 ;  /* 0x0040008403007988 */ /* 0x000fe20008000c0c */
[----:B------:R-:W-:Y:S02]  /*2880*/  F2FP.F16.F32.PACK_AB R38, R41, R40 ;  /* 0x000000282926723e */ /* 0x000fe400000000ff */
[----:B------:R-:W-:Y:S01]  /*2890*/  F2FP.F16.F32.PACK_AB R39, R43, R42 ;  /* 0x0000002a2b27723e */ /* 0x000fe200000000ff */
[----:B------:R-:W-:Y:S01]  /*28a0*/  STS.128 [R3+UR12+0x8000], R84 ;  /* 0x0080005403007988 */ /* 0x000fe20008000c0c */
[----:B------:R-:W-:-:S02]  /*28b0*/  F2FP.F16.F32.PACK_AB R45, R47, R46 ;  /* 0x0000002e2f2d723e */ /* 0x000fc400000000ff */
[----:B------:R-:W-:Y:S01]  /*28c0*/  F2FP.F16.F32.PACK_AB R52, R53, R52 ;  /* 0x000000343534723e */ /* 0x000fe200000000ff */
[----:B------:R4:W-:Y:S01]  /*28d0*/  STS.128 [R3+UR12+0xc000], R20 ;  /* 0x00c0001403007988 */ /* 0x0009e20008000c0c */
[----:B--2---:R-:W-:Y:S02]  /*28e0*/  LOP3.LUT R4, R0, 0x40, RZ, 0x3c, !PT ;  /* 0x0000004000047812 */ /* 0x004fe400078e3cff */
[----:B------:R-:W-:Y:S01]  /*28f0*/  F2FP.F16.F32.PACK_AB R46, R49, R48 ;  /* 0x00000030312e723e */ /* 0x000fe200000000ff */
[----:B------:R2:W-:Y:S01]  /*2900*/  STS.128 [R8+UR12], R120 ;  /* 0x0000007808007988 */ /* 0x0005e20008000c0c */
[----:B------:R-:W-:Y:S02]  /*2910*/  F2FP.F16.F32.PACK_AB R47, R51, R50 ;  /* 0x00000032332f723e */ /* 0x000fe400000000ff */
[----:B------:R-:W-:Y:S01]  /*2920*/  F2FP.F16.F32.PACK_AB R53, R55, R54 ;  /* 0x000000363735723e */ /* 0x000fe200000000ff */
[----:B------:R2:W-:Y:S01]  /*2930*/  STS.128 [R8+UR12+0x4000], R72 ;  /* 0x0040004808007988 */ /* 0x0005e20008000c0c */
[----:B------:R-:W-:-:S02]  /*2940*/  F2FP.F16.F32.PACK_AB R60, R61, R60 ;  /* 0x0000003c3d3c723e */ /* 0x000fc400000000ff */
[C---:B---3--:R-:W-:Y:S01]  /*2950*/  LOP3.LUT R2, R0.reuse, 0x50, RZ, 0x3c, !PT ;  /* 0x0000005000027812 */ /* 0x048fe200078e3cff */
[----:B------:R2:W-:Y:S01]  /*2960*/  STS.128 [R8+UR12+0x8000], R92 ;  /* 0x0080005c08007988 */ /* 0x0005e20008000c0c */
[----:B------:R-:W-:Y:S02]  /*2970*/  F2FP.F16.F32.PACK_AB R54, R57, R56 ;  /* 0x000000383936723e */ /* 0x000fe400000000ff */
[----:B------:R-:W-:Y:S01]  /*2980*/  F2FP.F16.F32.PACK_AB R55, R59, R58 ;  /* 0x0000003a3b37723e */ /* 0x000fe200000000ff */
[----:B------:R2:W-:Y:S01]  /*2990*/  STS.128 [R8+UR12+0xc000], R28 ;  /* 0x00c0001c08007988 */ /* 0x0005e20008000c0c */
[----:B------:R-:W-:Y:S02]  /*29a0*/  F2FP.F16.F32.PACK_AB R61, R63, R62 ;  /* 0x0000003e3f3d723e */ /* 0x000fe400000000ff */
[----:B----4-:R-:W-:Y:S01]  /*29b0*/  LOP3.LUT R3, R0, 0x60, RZ, 0x3c, !PT ;  /* 0x0000006000037812 */ /* 0x010fe200078e3cff */
[----:B------:R2:W-:Y:S01]  /*29c0*/  STS.128 [R4+UR12], R128 ;  /* 0x0000008004007988 */ /* 0x0005e20008000c0c */
[----:B------:R-:W-:-:S02]  /*29d0*/  F2FP.F16.F32.PACK_AB R62, R65, R64 ;  /* 0x00000040413e723e */ /* 0x000fc400000000ff */
[----:B------:R-:W-:Y:S01]  /*29e0*/  F2FP.F16.F32.PACK_AB R63, R67, R66 ;  /* 0x00000042433f723e */ /* 0x000fe200000000ff */
[----:B------:R2:W-:Y:S01]  /*29f0*/  STS.128 [R4+UR12+0x4000], R80 ;  /* 0x0040005004007988 */ /* 0x0005e20008000c0c */
[----:B------:R-:W-:-:S03]  /*2a00*/  LOP3.LUT R0, R0, 0x70, RZ, 0x3c, !PT ;  /* 0x0000007000007812 */ /* 0x000fc600078e3cff */
[----:B------:R2:W-:Y:S04]  /*2a10*/  STS.128 [R4+UR12+0x8000], R100 ;  /* 0x0080006404007988 */ /* 0x0005e80008000c0c */
[----:B------:R2:W-:Y:S04]  /*2a20*/  STS.128 [R4+UR12+0xc000], R36 ;  /* 0x00c0002404007988 */ /* 0x0005e80008000c0c */
[----:B------:R2:W-:Y:S04]  /*2a30*/  STS.128 [R2+UR12], R136 ;  /* 0x0000008802007988 */ /* 0x0005e80008000c0c */
[----:B------:R2:W-:Y:S04]  /*2a40*/  STS.128 [R2+UR12+0x4000], R88 ;  /* 0x0040005802007988 */ /* 0x0005e80008000c0c */
        /* <DEDUP_REMOVED lines=9> */
[----:B------:R2:W-:Y:S01]  /*2ae0*/  STS.128 [R0+UR12+0xc000], R60 ;  /* 0x00c0003c00007988 */ /* 0x0005e20008000c0c */
[----:B------:R3:W-:Y:S06]  /*2af0*/  MEMBAR.ALL.CTA ;  /* 0x0000000000007992 */ /* 0x0007ec0000008000 */
[----:B---3--:R-:W3:Y:S02]  /*2b00*/  FENCE.VIEW.ASYNC.S ;  /* 0x00000000000073c6 */ /* 0x008ee40000000000 */
[----:B---3--:R-:W-:Y:S06]  /*2b10*/  BAR.SYNC.DEFER_BLOCKING 0x0 ;  /* 0x0000000000007b1d */ /* 0x008fec0000010000 */
[----:B------:R2:W-:Y:S01]  /*2b20*/  UTMASTG.2D [UR4], [UR14] ;  /* 0x000000040e0073b5 */ /* 0x0005e20008008000 */
[----:B------:R0:W-:Y:S01]  /*2b30*/  UTMACMDFLUSH ;  /* 0x00000000000079b7 */ /* 0x0001e20000000000 */
[----:B------:R-:W-:-:S04]  /*2b40*/  DEPBAR.LE SB0, 0x0 ;  /* 0x000080000000791a */ /* 0x000fc80000000000 */
[----:B------:R-:W-:Y:S08]  /*2b50*/  BAR.SYNC.DEFER_BLOCKING 0x0 ;  /* 0x0000000000007b1d */ /* 0x000ff00000010000 */
[----:B------:R-:W-:Y:S06]  /*2b60*/  BAR.SYNC.DEFER_BLOCKING 0x0 ;  /* 0x0000000000007b1d */ /* 0x000fec0000010000 */
[----:B--2---:R-:W-:Y:S05]  /*2b70*/  @P1 BRA `(.L_x_63) ;  /* 0x0000000000a01947 */ /* 0x004fea0003800000 */
[----:B------:R-:W2:Y:S01]  /*2b80*/  S2UR UR5, SR_CgaCtaId ;  /* 0x00000000000579c3 */ /* 0x000ea20000008800 */
[----:B------:R-:W-:Y:S01]  /*2b90*/  NOP ;  /* 0x0000000000007918 */ /* 0x000fe20000000000 */
[----:B------:R-:W-:Y:S01]  /*2ba0*/  UMOV UR4, 0x50 ;  /* 0x0000005000047882 */ /* 0x000fe20000000000 */
[----:B------:R-:W-:Y:S02]  /*2bb0*/  IMAD.U32 R0, RZ, RZ, UR32 ;  /* 0x00000020ff007e24 */ /* 0x000fe4000f8e00ff */
[----:B------:R-:W-:Y:S02]  /*2bc0*/  IMAD.MOV.U32 R3, RZ, RZ, 0xff ;  /* 0x000000ffff037424 */ /* 0x000fe400078e00ff */
[----:B------:R-:W-:Y:S01]  /*2bd0*/  IMAD.MOV.U32 R7, RZ, RZ, 0x1 ;  /* 0x00000001ff077424 */ /* 0x000fe200078e00ff */
[----:B------:R-:W-:-:S04]  /*2be0*/  LOP3.LUT R0, R0, 0xffff, RZ, 0xc0, !PT ;  /* 0x0000ffff00007812 */ /* 0x000fc800078ec0ff */
[----:B------:R-:W-:-:S05]  /*2bf0*/  SHF.R.U32.HI R0, RZ, 0x5, R0 ;  /* 0x00000005ff007819 */ /* 0x000fca0000011600 */
[----:B------:R-:W-:Y:S01]  /*2c00*/  VIADD R2, R0, 0x10 ;  /* 0x0000001000027836 */ /* 0x000fe20000000000 */
[----:B------:R-:W-:Y:S01]  /*2c10*/  SHF.L.U32 R0, R3, R0, RZ ;  /* 0x0000000003007219 */ /* 0x000fe200000006ff */
[----:B--2---:R-:W-:-:S03]  /*2c20*/  ULEA UR6, UR5, UR4, 0x18 ;  /* 0x0000000405067291 */ /* 0x004fc6000f8ec0ff */
[----:B------:R-:W-:-:S04]  /*2c30*/  SHF.L.U32 R3, R7, R2, RZ ;  /* 0x0000000207037219 */ /* 0x000fc800000006ff */
[----:B------:R-:W-:Y:S02]  /*2c40*/  LOP3.LUT R0, R3, R0, RZ, 0xfc, !PT ;  /* 0x0000000003007212 */ /* 0x000fe400078efcff */
[----:B------:R-:W2:Y:S02]  /*2c50*/  LDS R5, [UR6] ;  /* 0x00000006ff057984 */ /* 0x000ea40008000800 */
[C---:B------:R-:W-:Y:S02]  /*2c60*/  LOP3.LUT R2, R0.reuse, 0xffff, RZ, 0xc0, !PT ;  /* 0x0000ffff00027812 */ /* 0x040fe400078ec0ff */
[----:B--2---:R-:W-:-:S04]  /*2c70*/  LOP3.LUT R3, R0, 0xffff, R5, 0x80, !PT ;  /* 0x0000ffff00037812 */ /* 0x004fc800078e8005 */
[----:B------:R-:W-:-:S13]  /*2c80*/  ISETP.NE.AND P0, PT, R3, R2, PT ;  /* 0x000000020300720c */ /* 0x000fda0003f05270 */
[----:B------:R-:W-:Y:S05]  /*2c90*/  @P0 BRA `(.L_x_64) ;  /* 0x0000000000500947 */ /* 0x000fea0003800000 */
[----:B------:R-:W-:Y:S02]  /*2ca0*/  SHF.R.U32.HI R5, RZ, 0x10, R5 ;  /* 0x00000010ff057819 */ /* 0x000fe40000011605 */
[----:B------:R-:W-:-:S04]  /*2cb0*/  SHF.R.U32.HI R2, RZ, 0x10, R0 ;  /* 0x00000010ff027819 */ /* 0x000fc80000011600 */
[----:B------:R-:W-:-:S04]  /*2cc0*/  LOP3.LUT R5, R5, R2, RZ, 0xc0, !PT ;  /* 0x0000000205057212 */ /* 0x000fc800078ec0ff */
[----:B------:R-:W-:-:S13]  /*2cd0*/  ISETP.NE.AND P0, PT, R5, R2, PT ;  /* 0x000000020500720c */ /* 0x000fda0003f05270 */
[----:B------:R-:W-:Y:S05]  /*2ce0*/  @P0 BRA `(.L_x_65) ;  /* 0x0000000000300947 */ /* 0x000fea0003800000 */
[----:B------:R-:W-:Y:S01]  /*2cf0*/  R2UR UR4, R0 ;  /* 0x00000000000472ca */ /* 0x000fe200000e0000 */
[----:B------:R-:W-:Y:S01]  /*2d00*/  VOTEU.ANY UR5, UPT, PT ;  /* 0x0000000000057886 */ /* 0x000fe200038e0100 */
[----:B------:R-:W2:Y:S01]  /*2d10*/  S2R R0, SR_LANEID ;  /* 0x0000000000007919 */ /* 0x000ea20000000000 */
[----:B------:R-:W-:-:S10]  /*2d20*/  UFLO.U32 UR5, UR5 ;  /* 0x00000005000572bd */ /* 0x000fd400080e0000 */
[----:B------:R-:W-:-:S06]  /*2d30*/  ULOP3.LUT UR4, URZ, UR4, URZ, 0x33, !UPT ;  /* 0x00000004ff047292 */ /* 0x000fcc000f8e33ff */
[----:B------:R-:W-:-:S04]  /*2d40*/  IMAD.U32 R2, RZ, RZ, UR4 ;  /* 0x00000004ff027e24 */ /* 0x000fc8000f8e00ff */
[----:B------:R-:W3:Y:S02]  /*2d50*/  REDUX UR7, R2 ;  /* 0x00000000020773c4 */ /* 0x000ee40000000000 */
[----:B------:R4:W-:Y:S01]  /*2d60*/  UTCATOMSWS.AND URZ, UR4 ;  /* 0x0000000400ff79e3 */ /* 0x0009e20008000000 */
[----:B--2---:R-:W-:Y:S01]  /*2d70*/  ISETP.EQ.U32.AND P0, PT, R0, UR5, PT ;  /* 0x0000000500007c0c */ /* 0x004fe2000bf02070 */
[----:B---3--:R-:W-:-:S12]  /*2d80*/  IMAD.U32 R0, RZ, RZ, UR7 ;  /* 0x00000007ff007e24 */ /* 0x008fd8000f8e00ff */
[----:B------:R4:W-:Y:S01]  /*2d90*/  @P0 ATOMS.AND RZ, [UR6], R0 ;  /* 0x00000000ffff098c */ /* 0x0009e2000a800006 */
[----:B------:R-:W-:Y:S05]  /*2da0*/  BRA `(.L_x_63) ;  /* 0x0000000000147947 */ /* 0x000fea0003800000 */
.L_x_65:
[----:B------:R-:W-:-:S07]  /*2db0*/  MOV R2, 0x2dd0 ;  /* 0x00002dd000027802 */ /* 0x000fce0000000f00 */
[----:B-1----:R-:W-:Y:S05]  /*2dc0*/  CALL.REL.NOINC `($__internal_0_$__cuda_sm10x_tcgen05_guardrail_trap_col_being_dealloced_not_returned_by_alloc) ;  /* 0x0000000000447944 */ /* 0x002fea0003c00000 */
[----:B------:R-:W-:Y:S05]  /*2dd0*/  BRA `(.L_x_63) ;  /* 0x0000000000087947 */ /* 0x000fea0003800000 */
.L_x_64:
[----:B------:R-:W-:-:S07]  /*2de0*/  MOV R2, 0x2e00 ;  /* 0x00002e0000027802 */ /* 0x000fce0000000f00 */
[----:B-1----:R-:W-:Y:S05]  /*2df0*/  CALL.REL.NOINC `($__internal_2_$__cuda_sm10x_tcgen05_guardrail_trap_unallocated_columns_being_dealloced) ;  /* 0x0000000000507944 */ /* 0x002fea0003c00000 */
.L_x_63:
[----:B------:R-:W-:Y:S01]  /*2e00*/  NOP ;  /* 0x0000000000007918 */ /* 0x000fe20000000000 */
[----:B----4-:R-:W-:Y:S05]  /*2e10*/  EXIT ;  /* 0x000000000000794d */ /* 0x010fea0003800000 */
.L_x_54:
[----:B------:R-:W2:Y:S02]  /*2e20*/  SYNCS.PHASECHK.TRANS64.TRYWAIT P0, [UR12+0x6000], RZ ;  /* 0x006000ffff0075a7 */ /* 0x000ea4000800110c */
[----:B--2---:R-:W-:Y:S05]  /*2e30*/  @!P0 BRA `(.L_x_54) ;  /* 0xfffffffc00f88947 */ /* 0x004fea000383ffff */
[----:B------:R-:W-:Y:S05]  /*2e40*/  BRA `(.L_x_66) ;  /* 0xffffffec00187947 */ /* 0x000fea000383ffff */
.L_x_56:
[----:B------:R-:W2:Y:S02]  /*2e50*/  SYNCS.PHASECHK.TRANS64.TRYWAIT P3, [UR12+0x6010], RZ ;  /* 0x006010ffff0075a7 */ /* 0x000ea4000806110c */
[----:B--2---:R-:W-:Y:S05]  /*2e60*/  @!P3 BRA `(.L_x_56) ;  /* 0xfffffffc00f8b947 */ /* 0x004fea000383ffff */
[----:B------:R-:W-:Y:S05]  /*2e70*/  BRA `(.L_x_67) ;  /* 0xffffffec005c7947 */ /* 0x000fea000383ffff */
.L_x_57:
[----:B------:R-:W3:Y:S02]  /*2e80*/  SYNCS.PHASECHK.TRANS64.TRYWAIT P0, [UR12+0x6000], R3 ;  /* 0x00600003ff0075a7 */ /* 0x000ee4000800110c */
[----:B---3--:R-:W-:Y:S05]  /*2e90*/  @!P0 BRA `(.L_x_57) ;  /* 0xfffffffc00f88947 */ /* 0x008fea000383ffff */
[----:B------:R-:W-:Y:S05]  /*2ea0*/  BRA `(.L_x_68) ;  /* 0xffffffec00c47947 */ /* 0x000fea000383ffff */
.L_x_59:
[----:B------:R-:W3:Y:S02]  /*2eb0*/  SYNCS.PHASECHK.TRANS64.TRYWAIT P0, [UR12+0x6010], R3 ;  /* 0x00601003ff0075a7 */ /* 0x000ee4000800110c */
[----:B---3--:R-:W-:Y:S05]  /*2ec0*/  @!P0 BRA `(.L_x_59) ;  /* 0xfffffffc00f88947 */ /* 0x008fea000383ffff */
[----:B------:R-:W-:Y:S05]  /*2ed0*/  BRA `(.L_x_69) ;  /* 0xffffffec00fc7947 */ /* 0x000fea000383ffff */
        .weak           $__internal_0_$__cuda_sm10x_tcgen05_guardrail_trap_col_being_dealloced_not_returned_by_alloc
        .type           $__internal_0_$__cuda_sm10x_tcgen05_guardrail_trap_col_being_dealloced_not_returned_by_alloc,@function
        .size           $__internal_0_$__cuda_sm10x_tcgen05_guardrail_trap_col_being_dealloced_not_returned_by_alloc,($__internal_1_$__cuda_sm10x_tcgen05_guardrail_trap_phase_invalid_during_alloc - $__internal_0_$__cuda_sm10x_tcgen05_guardrail_trap_col_being_dealloced_not_returned_by_alloc)
$__internal_0_$__cuda_sm10x_tcgen05_guardrail_trap_col_being_dealloced_not_returned_by_alloc:
[----:B------:R-:W-:Y:S05]  /*2ee0*/  BPT.TRAP 0x1 ;  /* 0x000000040000795c */ /* 0x000fea0000300000 */
[----:B------:R-:W-:-:S04]  /*2ef0*/  IMAD.MOV.U32 R3, RZ, RZ, 0x0 ;  /* 0x00000000ff037424 */ /* 0x000fc800078e00ff */
[----:B------:R-:W-:Y:S05]  /*2f00*/  RET.REL.NODEC R2 `(gluon_tcgen05) ;  /* 0xffffffd0023c7950 */ /* 0x000fea0003c3ffff */
        .weak           $__internal_1_$__cuda_sm10x_tcgen05_guardrail_trap_phase_invalid_during_alloc
        .type           $__internal_1_$__cuda_sm10x_tcgen05_guardrail_trap_phase_invalid_during_alloc,@function
        .size           $__internal_1_$__cuda_sm10x_tcgen05_guardrail_trap_phase_invalid_during_alloc,($__internal_2_$__cuda_sm10x_tcgen05_guardrail_trap_unallocated_columns_being_dealloced - $__internal_1_$__cuda_sm10x_tcgen05_guardrail_trap_phase_invalid_during_alloc)
$__internal_1_$__cuda_sm10x_tcgen05_guardrail_trap_phase_invalid_during_alloc:
[----:B------:R-:W-:Y:S05]  /*2f10*/  BPT.TRAP 0x1 ;  /* 0x000000040000795c */ /* 0x000fea0000300000 */
[----:B------:R-:W-:-:S04]  /*2f20*/  IMAD.MOV.U32 R3, RZ, RZ, 0x0 ;  /* 0x00000000ff037424 */ /* 0x000fc800078e00ff */
[----:B------:R-:W-:Y:S05]  /*2f30*/  RET.REL.NODEC R2 `(gluon_tcgen05) ;  /* 0xffffffd002307950 */ /* 0x000fea0003c3ffff */
        .weak           $__internal_2_$__cuda_sm10x_tcgen05_guardrail_trap_unallocated_columns_being_dealloced
        .type           $__internal_2_$__cuda_sm10x_tcgen05_guardrail_trap_unallocated_columns_being_dealloced,@function
        .size           $__internal_2_$__cuda_sm10x_tcgen05_guardrail_trap_unallocated_columns_being_dealloced,(.L_x_73 - $__internal_2_$__cuda_sm10x_tcgen05_guardrail_trap_unallocated_columns_being_dealloced)
$__internal_2_$__cuda_sm10x_tcgen05_guardrail_trap_unallocated_columns_being_dealloced:
[----:B------:R-:W-:Y:S05]  /*2f40*/  BPT.TRAP 0x1 ;  /* 0x000000040000795c */ /* 0x000fea0000300000 */
[----:B------:R-:W-:-:S04]  /*2f50*/  IMAD.MOV.U32 R3, RZ, RZ, 0x0 ;  /* 0x00000000ff037424 */ /* 0x000fc800078e00ff */
[----:B------:R-:W-:Y:S05]  /*2f60*/  RET.REL.NODEC R2 `(gluon_tcgen05) ;  /* 0xffffffd002247950 */ /* 0x000fea0003c3ffff */
.L_x_70:
[----:B------:R-:W-:-:S00]  /*2f70*/  BRA `(.L_x_70) ;  /* 0xfffffffc00fc7947 */ /* 0x000fc0000383ffff */
[----:B------:R-:W-:-:S00]  /*2f80*/  NOP ;  /* 0x0000000000007918 */ /* 0x000fc00000000000 */
[----:B------:R-:W-:-:S00]  /*2f90*/  NOP ;  /* 0x0000000000007918 */ /* 0x000fc00000000000 */
[----:B------:R-:W-:-:S00]  /*2fa0*/  NOP ;  /* 0x0000000000007918 */ /* 0x000fc00000000000 */
[----:B------:R-:W-:-:S00]  /*2fb0*/  NOP ;  /* 0x0000000000007918 */ /* 0x000fc00000000000 */
[----:B------:R-:W-:-:S00]  /*2fc0*/  NOP ;  /* 0x0000000000007918 */ /* 0x000fc00000000000 */
[----:B------:R-:W-:-:S00]  /*2fd0*/  NOP ;  /* 0x0000000000007918 */ /* 0x000fc00000000000 */
[----:B------:R-:W-:-:S00]  /*2fe0*/  NOP ;  /* 0x0000000000007918 */ /* 0x000fc00000000000 */
[----:B------:R-:W-:-:S00]  /*2ff0*/  NOP ;  /* 0x0000000000007918 */ /* 0x000fc00000000000 */
.L_x_73:


//--------------------- .nv.shared.gluon_tcgen05  --------------------------
	.section	.nv.shared.gluon_tcgen05,"aw",@nobits
	.sectionflags	@""
	.align	16
	.zero		1024


//--------------------- .nv.shared.reserved.0     --------------------------
	.section	.nv.shared.reserved.0,"aw",@nobits
	.align	8
	.weak		__nv_reservedSMEM_offset_0_alias
	.size		__nv_reservedSMEM_offset_0_alias, 0, 64
	.other		__nv_reservedSMEM_offset_0_alias,@"STO_CUDA_RESERVED_SHARED STV_DEFAULT"
__nv_reservedSMEM_offset_0_alias:
	.zero		0
.nv.shared.reserved.0:
	.zero		64
	.weak		__nv_reservedSMEM_allocation_phase
	.type		__nv_reservedSMEM_allocation_phase,@object
	.size		__nv_reservedSMEM_allocation_phase,(.L_0 - __nv_reservedSMEM_allocation_phase)
__nv_reservedSMEM_allocation_phase:
	.zero		1
.L_0:
	.zero		7
	.weak		__nv_reservedSMEM_devtool_atexit_pc
	.type		__nv_reservedSMEM_devtool_atexit_pc,@object
	.size		__nv_reservedSMEM_devtool_atexit_pc,(__nv_reservedSMEM_allocation_mask - __nv_reservedSMEM_devtool_atexit_pc)
__nv_reservedSMEM_devtool_atexit_pc:
	.zero		8
	.weak		__nv_reservedSMEM_allocation_mask
	.type		__nv_reservedSMEM_allocation_mask,@object
	.size		__nv_reservedSMEM_allocation_mask,(.L_2 - __nv_reservedSMEM_allocation_mask)
__nv_reservedSMEM_allocation_mask:
	.zero		4
.L_2:


//--------------------- .nv.constant0.gluon_tcgen05 --------------------------
	.section	.nv.constant0.gluon_tcgen05,"a",@progbits
	.sectionflags	@""
	.align	4
.nv.constant0.gluon_tcgen05:
	.zero		976


//--------------------- SYMBOLS --------------------------

	.type		.nv.reservedSmem.offset0,@object
	.size		.nv.reservedSmem.offset0,0x4
	.type		.nv.reservedSmem.cap,@object
	.size		.nv.reservedSmem.cap,0x4
